//
// Generated by NVIDIA NVVM Compiler
//
// Compiler Build ID: CL-36424714
// Cuda compilation tools, release 13.0, V13.0.88
// Based on NVVM 20.0.0
//

.version 9.0
.target sm_100
.address_size 64

	// .globl	_Z13kmeanspredictiiPfS_S_S_

.visible .entry _Z13kmeanspredictiiPfS_S_S_(
	.param .u32 _Z13kmeanspredictiiPfS_S_S__param_0,
	.param .u32 _Z13kmeanspredictiiPfS_S_S__param_1,
	.param .u64 .ptr .align 1 _Z13kmeanspredictiiPfS_S_S__param_2,
	.param .u64 .ptr .align 1 _Z13kmeanspredictiiPfS_S_S__param_3,
	.param .u64 .ptr .align 1 _Z13kmeanspredictiiPfS_S_S__param_4,
	.param .u64 .ptr .align 1 _Z13kmeanspredictiiPfS_S_S__param_5
)
{
	.reg .pred 	%p<26>;
	.reg .b32 	%r<39>;
	.reg .b32 	%f<112>;
	.reg .b64 	%rd<34>;
	.reg .b64 	%fd<94>;

	ld.param.u32 	%r13, [_Z13kmeanspredictiiPfS_S_S__param_0];
	ld.param.u32 	%r12, [_Z13kmeanspredictiiPfS_S_S__param_1];
	ld.param.u64 	%rd2, [_Z13kmeanspredictiiPfS_S_S__param_2];
	ld.param.u64 	%rd3, [_Z13kmeanspredictiiPfS_S_S__param_3];
	ld.param.u64 	%rd5, [_Z13kmeanspredictiiPfS_S_S__param_4];
	ld.param.u64 	%rd4, [_Z13kmeanspredictiiPfS_S_S__param_5];
	cvta.to.global.u64 	%rd1, %rd5;
	mov.u32 	%r14, %ctaid.x;
	mov.u32 	%r15, %ntid.x;
	mov.u32 	%r16, %tid.x;
	mad.lo.s32 	%r1, %r14, %r15, %r16;
	setp.ge.s32 	%p1, %r1, %r13;
	@%p1 bra 	$L__BB0_15;
	setp.lt.s32 	%p2, %r12, 1;
	mov.f32 	%f111, 0f40000000;
	@%p2 bra 	$L__BB0_14;
	cvta.to.global.u64 	%rd6, %rd2;
	mul.wide.s32 	%rd7, %r1, 4;
	add.s64 	%rd8, %rd6, %rd7;
	ld.global.f32 	%f1, [%rd8];
	cvta.to.global.u64 	%rd9, %rd3;
	add.s64 	%rd10, %rd9, %rd7;
	ld.global.f32 	%f2, [%rd10];
	and.b32  	%r2, %r12, 7;
	setp.lt.u32 	%p3, %r12, 8;
	mov.b32 	%r37, 0;
	mov.f64 	%fd86, 0d40C3878000000000;
	mov.f64 	%fd93, 0d4000000000000000;
	@%p3 bra 	$L__BB0_5;
	and.b32  	%r37, %r12, 2147483640;
	mov.b32 	%r35, 0;
	mov.f64 	%fd83, 0d0000000000000000;
	mov.f64 	%fd86, 0d40C3878000000000;
	mov.f64 	%fd93, 0d4000000000000000;
$L__BB0_4:
	.pragma "nounroll";
	mul.wide.u32 	%rd11, %r35, 4;
	add.s64 	%rd12, %rd1, %rd11;
	ld.global.f32 	%f6, [%rd12];
	sub.f32 	%f7, %f1, %f6;
	add.s32 	%r19, %r35, %r12;
	mul.wide.u32 	%rd13, %r19, 4;
	add.s64 	%rd14, %rd1, %rd13;
	ld.global.f32 	%f8, [%rd14];
	sub.f32 	%f9, %f2, %f8;
	mul.f32 	%f10, %f9, %f9;
	fma.rn.f32 	%f11, %f7, %f7, %f10;
	sqrt.rn.f32 	%f12, %f11;
	cvt.f64.f32 	%fd28, %f12;
	setp.gt.f64 	%p4, %fd86, %fd28;
	selp.f64 	%fd29, %fd83, %fd93, %p4;
	selp.f64 	%fd30, %fd28, %fd86, %p4;
	add.s32 	%r20, %r35, 1;
	ld.global.f32 	%f13, [%rd12+4];
	sub.f32 	%f14, %f1, %f13;
	ld.global.f32 	%f15, [%rd14+4];
	sub.f32 	%f16, %f2, %f15;
	mul.f32 	%f17, %f16, %f16;
	fma.rn.f32 	%f18, %f14, %f14, %f17;
	sqrt.rn.f32 	%f19, %f18;
	cvt.f64.f32 	%fd31, %f19;
	setp.gt.f64 	%p5, %fd30, %fd31;
	cvt.rn.f64.u32 	%fd32, %r20;
	selp.f64 	%fd33, %fd32, %fd29, %p5;
	selp.f64 	%fd34, %fd31, %fd30, %p5;
	add.s32 	%r21, %r35, 2;
	ld.global.f32 	%f20, [%rd12+8];
	sub.f32 	%f21, %f1, %f20;
	ld.global.f32 	%f22, [%rd14+8];
	sub.f32 	%f23, %f2, %f22;
	mul.f32 	%f24, %f23, %f23;
	fma.rn.f32 	%f25, %f21, %f21, %f24;
	sqrt.rn.f32 	%f26, %f25;
	cvt.f64.f32 	%fd35, %f26;
	setp.gt.f64 	%p6, %fd34, %fd35;
	cvt.rn.f64.u32 	%fd36, %r21;
	selp.f64 	%fd37, %fd36, %fd33, %p6;
	selp.f64 	%fd38, %fd35, %fd34, %p6;
	add.s32 	%r22, %r35, 3;
	ld.global.f32 	%f27, [%rd12+12];
	sub.f32 	%f28, %f1, %f27;
	ld.global.f32 	%f29, [%rd14+12];
	sub.f32 	%f30, %f2, %f29;
	mul.f32 	%f31, %f30, %f30;
	fma.rn.f32 	%f32, %f28, %f28, %f31;
	sqrt.rn.f32 	%f33, %f32;
	cvt.f64.f32 	%fd39, %f33;
	setp.gt.f64 	%p7, %fd38, %fd39;
	cvt.rn.f64.u32 	%fd40, %r22;
	selp.f64 	%fd41, %fd40, %fd37, %p7;
	selp.f64 	%fd42, %fd39, %fd38, %p7;
	add.s32 	%r23, %r35, 4;
	ld.global.f32 	%f34, [%rd12+16];
	sub.f32 	%f35, %f1, %f34;
	ld.global.f32 	%f36, [%rd14+16];
	sub.f32 	%f37, %f2, %f36;
	mul.f32 	%f38, %f37, %f37;
	fma.rn.f32 	%f39, %f35, %f35, %f38;
	sqrt.rn.f32 	%f40, %f39;
	cvt.f64.f32 	%fd43, %f40;
	setp.gt.f64 	%p8, %fd42, %fd43;
	cvt.rn.f64.u32 	%fd44, %r23;
	selp.f64 	%fd45, %fd44, %fd41, %p8;
	selp.f64 	%fd46, %fd43, %fd42, %p8;
	add.s32 	%r24, %r35, 5;
	ld.global.f32 	%f41, [%rd12+20];
	sub.f32 	%f42, %f1, %f41;
	ld.global.f32 	%f43, [%rd14+20];
	sub.f32 	%f44, %f2, %f43;
	mul.f32 	%f45, %f44, %f44;
	fma.rn.f32 	%f46, %f42, %f42, %f45;
	sqrt.rn.f32 	%f47, %f46;
	cvt.f64.f32 	%fd47, %f47;
	setp.gt.f64 	%p9, %fd46, %fd47;
	cvt.rn.f64.u32 	%fd48, %r24;
	selp.f64 	%fd49, %fd48, %fd45, %p9;
	selp.f64 	%fd50, %fd47, %fd46, %p9;
	add.s32 	%r25, %r35, 6;
	ld.global.f32 	%f48, [%rd12+24];
	sub.f32 	%f49, %f1, %f48;
	ld.global.f32 	%f50, [%rd14+24];
	sub.f32 	%f51, %f2, %f50;
	mul.f32 	%f52, %f51, %f51;
	fma.rn.f32 	%f53, %f49, %f49, %f52;
	sqrt.rn.f32 	%f54, %f53;
	cvt.f64.f32 	%fd51, %f54;
	setp.gt.f64 	%p10, %fd50, %fd51;
	cvt.rn.f64.u32 	%fd52, %r25;
	selp.f64 	%fd53, %fd52, %fd49, %p10;
	selp.f64 	%fd54, %fd51, %fd50, %p10;
	add.s32 	%r26, %r35, 7;
	ld.global.f32 	%f55, [%rd12+28];
	sub.f32 	%f56, %f1, %f55;
	ld.global.f32 	%f57, [%rd14+28];
	sub.f32 	%f58, %f2, %f57;
	mul.f32 	%f59, %f58, %f58;
	fma.rn.f32 	%f60, %f56, %f56, %f59;
	sqrt.rn.f32 	%f61, %f60;
	cvt.f64.f32 	%fd55, %f61;
	setp.gt.f64 	%p11, %fd54, %fd55;
	cvt.rn.f64.u32 	%fd56, %r26;
	selp.f64 	%fd93, %fd56, %fd53, %p11;
	selp.f64 	%fd86, %fd55, %fd54, %p11;
	add.f64 	%fd83, %fd83, 0d4020000000000000;
	add.s32 	%r35, %r35, 8;
	setp.ne.s32 	%p12, %r35, %r37;
	@%p12 bra 	$L__BB0_4;
$L__BB0_5:
	setp.eq.s32 	%p13, %r2, 0;
	@%p13 bra 	$L__BB0_13;
	and.b32  	%r7, %r12, 3;
	setp.lt.u32 	%p14, %r2, 4;
	@%p14 bra 	$L__BB0_8;
	mul.wide.u32 	%rd15, %r37, 4;
	add.s64 	%rd16, %rd1, %rd15;
	ld.global.f32 	%f62, [%rd16];
	sub.f32 	%f63, %f1, %f62;
	add.s32 	%r27, %r37, %r12;
	mul.wide.u32 	%rd17, %r27, 4;
	add.s64 	%rd18, %rd1, %rd17;
	ld.global.f32 	%f64, [%rd18];
	sub.f32 	%f65, %f2, %f64;
	mul.f32 	%f66, %f65, %f65;
	fma.rn.f32 	%f67, %f63, %f63, %f66;
	sqrt.rn.f32 	%f68, %f67;
	cvt.f64.f32 	%fd58, %f68;
	setp.gt.f64 	%p15, %fd86, %fd58;
	cvt.rn.f64.u32 	%fd59, %r37;
	selp.f64 	%fd60, %fd59, %fd93, %p15;
	selp.f64 	%fd61, %fd58, %fd86, %p15;
	add.s32 	%r28, %r37, 1;
	ld.global.f32 	%f69, [%rd16+4];
	sub.f32 	%f70, %f1, %f69;
	mul.wide.u32 	%rd19, %r12, 4;
	add.s64 	%rd20, %rd16, %rd19;
	ld.global.f32 	%f71, [%rd20+4];
	sub.f32 	%f72, %f2, %f71;
	mul.f32 	%f73, %f72, %f72;
	fma.rn.f32 	%f74, %f70, %f70, %f73;
	sqrt.rn.f32 	%f75, %f74;
	cvt.f64.f32 	%fd62, %f75;
	setp.gt.f64 	%p16, %fd61, %fd62;
	cvt.rn.f64.u32 	%fd63, %r28;
	selp.f64 	%fd64, %fd63, %fd60, %p16;
	selp.f64 	%fd65, %fd62, %fd61, %p16;
	add.s32 	%r29, %r37, 2;
	ld.global.f32 	%f76, [%rd16+8];
	sub.f32 	%f77, %f1, %f76;
	ld.global.f32 	%f78, [%rd20+8];
	sub.f32 	%f79, %f2, %f78;
	mul.f32 	%f80, %f79, %f79;
	fma.rn.f32 	%f81, %f77, %f77, %f80;
	sqrt.rn.f32 	%f82, %f81;
	cvt.f64.f32 	%fd66, %f82;
	setp.gt.f64 	%p17, %fd65, %fd66;
	cvt.rn.f64.u32 	%fd67, %r29;
	selp.f64 	%fd68, %fd67, %fd64, %p17;
	selp.f64 	%fd69, %fd66, %fd65, %p17;
	add.s32 	%r30, %r37, 3;
	ld.global.f32 	%f83, [%rd16+12];
	sub.f32 	%f84, %f1, %f83;
	ld.global.f32 	%f85, [%rd20+12];
	sub.f32 	%f86, %f2, %f85;
	mul.f32 	%f87, %f86, %f86;
	fma.rn.f32 	%f88, %f84, %f84, %f87;
	sqrt.rn.f32 	%f89, %f88;
	cvt.f64.f32 	%fd70, %f89;
	setp.gt.f64 	%p18, %fd69, %fd70;
	cvt.rn.f64.u32 	%fd71, %r30;
	selp.f64 	%fd93, %fd71, %fd68, %p18;
	selp.f64 	%fd86, %fd70, %fd69, %p18;
	add.s32 	%r37, %r37, 4;
$L__BB0_8:
	setp.eq.s32 	%p19, %r7, 0;
	@%p19 bra 	$L__BB0_13;
	setp.eq.s32 	%p20, %r7, 1;
	@%p20 bra 	$L__BB0_11;
	mul.wide.u32 	%rd21, %r37, 4;
	add.s64 	%rd22, %rd1, %rd21;
	ld.global.f32 	%f90, [%rd22];
	sub.f32 	%f91, %f1, %f90;
	add.s32 	%r31, %r37, %r12;
	mul.wide.u32 	%rd23, %r31, 4;
	add.s64 	%rd24, %rd1, %rd23;
	ld.global.f32 	%f92, [%rd24];
	sub.f32 	%f93, %f2, %f92;
	mul.f32 	%f94, %f93, %f93;
	fma.rn.f32 	%f95, %f91, %f91, %f94;
	sqrt.rn.f32 	%f96, %f95;
	cvt.f64.f32 	%fd73, %f96;
	setp.gt.f64 	%p21, %fd86, %fd73;
	cvt.rn.f64.u32 	%fd74, %r37;
	selp.f64 	%fd75, %fd74, %fd93, %p21;
	selp.f64 	%fd76, %fd73, %fd86, %p21;
	add.s32 	%r32, %r37, 1;
	ld.global.f32 	%f97, [%rd22+4];
	sub.f32 	%f98, %f1, %f97;
	mul.wide.u32 	%rd25, %r12, 4;
	add.s64 	%rd26, %rd22, %rd25;
	ld.global.f32 	%f99, [%rd26+4];
	sub.f32 	%f100, %f2, %f99;
	mul.f32 	%f101, %f100, %f100;
	fma.rn.f32 	%f102, %f98, %f98, %f101;
	sqrt.rn.f32 	%f103, %f102;
	cvt.f64.f32 	%fd77, %f103;
	setp.gt.f64 	%p22, %fd76, %fd77;
	cvt.rn.f64.u32 	%fd78, %r32;
	selp.f64 	%fd93, %fd78, %fd75, %p22;
	selp.f64 	%fd86, %fd77, %fd76, %p22;
	add.s32 	%r37, %r37, 2;
$L__BB0_11:
	and.b32  	%r33, %r12, 1;
	setp.eq.b32 	%p23, %r33, 1;
	not.pred 	%p24, %p23;
	@%p24 bra 	$L__BB0_13;
	mul.wide.u32 	%rd27, %r37, 4;
	add.s64 	%rd28, %rd1, %rd27;
	ld.global.f32 	%f104, [%rd28];
	sub.f32 	%f105, %f1, %f104;
	add.s32 	%r34, %r37, %r12;
	mul.wide.u32 	%rd29, %r34, 4;
	add.s64 	%rd30, %rd1, %rd29;
	ld.global.f32 	%f106, [%rd30];
	sub.f32 	%f107, %f2, %f106;
	mul.f32 	%f108, %f107, %f107;
	fma.rn.f32 	%f109, %f105, %f105, %f108;
	sqrt.rn.f32 	%f110, %f109;
	cvt.f64.f32 	%fd79, %f110;
	setp.gt.f64 	%p25, %fd86, %fd79;
	cvt.rn.f64.u32 	%fd80, %r37;
	selp.f64 	%fd93, %fd80, %fd93, %p25;
$L__BB0_13:
	cvt.rn.f32.f64 	%f111, %fd93;
$L__BB0_14:
	cvta.to.global.u64 	%rd31, %rd4;
	mul.wide.s32 	%rd32, %r1, 4;
	add.s64 	%rd33, %rd31, %rd32;
	st.global.f32 	[%rd33], %f111;
$L__BB0_15:
	ret;

}


// ===== COMPILED SASS (sm_100) =====

	.target	sm_100

	.elftype	@"ET_EXEC"


//--------------------- .note.nv.tkinfo           --------------------------
	.section	.note.nv.tkinfo,"",@"SHT_NOTE"
	.sectionflags	@"SHF_NOTE_NV_TKINFO"
	.tkinfo
        /*0018*/ 	.word	0x00000002
        /*0030*/ 	.string	""
        /*0030*/ 	.string	"ptxas"
        /*0030*/ 	.string	"Cuda compilation tools, release 13.0, V13.0.88"
        /*0030*/ 	.string	"Build cuda_13.0.r13.0/compiler.36424714_0"
        /*0030*/ 	.string	"-arch sm_100 -m 64 "



//--------------------- .note.nv.cuinfo           --------------------------
	.section	.note.nv.cuinfo,"",@"SHT_NOTE"
	.sectionflags	@"SHF_NOTE_NV_CUINFO"
        /*0018*/ 	.short	0x0002
        /*001a*/ 	.short	0x0064
        /*001c*/ 	.short	0x0082
	.zero		2


//--------------------- .nv.info                  --------------------------
	.section	.nv.info,"",@"SHT_CUDA_INFO"
	.align	4


	//----- nvinfo : EIATTR_REGCOUNT
	.align		4
        /*0000*/ 	.byte	0x04, 0x2f
        /*0002*/ 	.short	(.L_1 - .L_0)
	.align		4
.L_0:
        /*0004*/ 	.word	index@(_Z13kmeanspredictiiPfS_S_S_)
        /*0008*/ 	.word	0x00000020


	//----- nvinfo : EIATTR_FRAME_SIZE
	.align		4
.L_1:
        /*000c*/ 	.byte	0x04, 0x11
        /*000e*/ 	.short	(.L_3 - .L_2)
	.align		4
.L_2:
        /*0010*/ 	.word	index@($__internal_0_$__cuda_sm20_sqrt_rn_f32_slowpath)
        /*0014*/ 	.word	0x00000000


	//----- nvinfo : EIATTR_FRAME_SIZE
	.align		4
.L_3:
        /*0018*/ 	.byte	0x04, 0x11
        /*001a*/ 	.short	(.L_5 - .L_4)
	.align		4
.L_4:
        /*001c*/ 	.word	index@(_Z13kmeanspredictiiPfS_S_S_)
        /*0020*/ 	.word	0x00000000


	//----- nvinfo : EIATTR_MIN_STACK_SIZE
	.align		4
.L_5:
        /*0024*/ 	.byte	0x04, 0x12
        /*0026*/ 	.short	(.L_7 - .L_6)
	.align		4
.L_6:
        /*0028*/ 	.word	index@(_Z13kmeanspredictiiPfS_S_S_)
        /*002c*/ 	.word	0x00000000
.L_7:


//--------------------- .nv.compat                --------------------------
	.section	.nv.compat,"",@"SHT_CUDA_COMPAT_INFO"
	.align	4
        /*0000*/ 	.byte	0x02, 0x09, 0x00, 0x00, 0x02, 0x02, 0x01, 0x00, 0x02, 0x05, 0x05, 0x00, 0x03, 0x07, 0x01, 0x01
        /*0010*/ 	.byte	0x02, 0x03, 0x00, 0x00, 0x02, 0x06, 0x01, 0x00, 0x04, 0x0b, 0x08, 0x00, 0x01, 0x00, 0x00, 0x00
        /*0020*/ 	.byte	0x00, 0x00, 0x00, 0x00


//--------------------- .nv.info._Z13kmeanspredictiiPfS_S_S_ --------------------------
	.section	.nv.info._Z13kmeanspredictiiPfS_S_S_,"",@"SHT_CUDA_INFO"
	.sectionflags	@""
	.align	4


	//----- nvinfo : EIATTR_CUDA_API_VERSION
	.align		4
        /*0000*/ 	.byte	0x04, 0x37
        /*0002*/ 	.short	(.L_9 - .L_8)
.L_8:
        /*0004*/ 	.word	0x00000082


	//----- nvinfo : EIATTR_KPARAM_INFO
	.align		4
.L_9:
        /*0008*/ 	.byte	0x04, 0x17
        /*000a*/ 	.short	(.L_11 - .L_10)
.L_10:
        /*000c*/ 	.word	0x00000000
        /*0010*/ 	.short	0x0005
        /*0012*/ 	.short	0x0020
        /*0014*/ 	.byte	0x00, 0xf5, 0x21, 0x00


	//----- nvinfo : EIATTR_KPARAM_INFO
	.align		4
.L_11:
        /*0018*/ 	.byte	0x04, 0x17
        /*001a*/ 	.short	(.L_13 - .L_12)
.L_12:
        /*001c*/ 	.word	0x00000000
        /*0020*/ 	.short	0x0004
        /*0022*/ 	.short	0x0018
        /*0024*/ 	.byte	0x00, 0xf5, 0x21, 0x00


	//----- nvinfo : EIATTR_KPARAM_INFO
	.align		4
.L_13:
        /*0028*/ 	.byte	0x04, 0x17
        /*002a*/ 	.short	(.L_15 - .L_14)
.L_14:
        /*002c*/ 	.word	0x00000000
        /*0030*/ 	.short	0x0003
        /*0032*/ 	.short	0x0010
        /*0034*/ 	.byte	0x00, 0xf5, 0x21, 0x00


	//----- nvinfo : EIATTR_KPARAM_INFO
	.align		4
.L_15:
        /*0038*/ 	.byte	0x04, 0x17
        /*003a*/ 	.short	(.L_17 - .L_16)
.L_16:
        /*003c*/ 	.word	0x00000000
        /*0040*/ 	.short	0x0002
        /*0042*/ 	.short	0x0008
        /*0044*/ 	.byte	0x00, 0xf5, 0x21, 0x00


	//----- nvinfo : EIATTR_KPARAM_INFO
	.align		4
.L_17:
        /*0048*/ 	.byte	0x04, 0x17
        /*004a*/ 	.short	(.L_19 - .L_18)
.L_18:
        /*004c*/ 	.word	0x00000000
        /*0050*/ 	.short	0x0001
        /*0052*/ 	.short	0x0004
        /*0054*/ 	.byte	0x00, 0xf0, 0x11, 0x00


	//----- nvinfo : EIATTR_KPARAM_INFO
	.align		4
.L_19:
        /*0058*/ 	.byte	0x04, 0x17
        /*005a*/ 	.short	(.L_21 - .L_20)
.L_20:
        /*005c*/ 	.word	0x00000000
        /*0060*/ 	.short	0x0000
        /*0062*/ 	.short	0x0000
        /*0064*/ 	.byte	0x00, 0xf0, 0x11, 0x00


	//----- nvinfo : EIATTR_SPARSE_MMA_MASK
	.align		4
.L_21:
        /*0068*/ 	.byte	0x03, 0x50
        /*006a*/ 	.short	0x0000


	//----- nvinfo : EIATTR_MAXREG_COUNT
	.align		4
        /*006c*/ 	.byte	0x03, 0x1b
        /*006e*/ 	.short	0x00ff


	//----- nvinfo : EIATTR_MERCURY_ISA_VERSION
	.align		4
        /*0070*/ 	.byte	0x03, 0x5f
        /*0072*/ 	.short	0x0101


	//----- nvinfo : EIATTR_VRC_CTA_INIT_COUNT
	.align		4
        /*0074*/ 	.byte	0x02, 0x4a
	.zero		1
	.zero		1


	//----- nvinfo : EIATTR_EXIT_INSTR_OFFSETS
	.align		4
        /*0078*/ 	.byte	0x04, 0x1c
        /*007a*/ 	.short	(.L_23 - .L_22)


	//   ....[0]....
.L_22:
        /*007c*/ 	.word	0x00000070


	//   ....[1]....
        /*0080*/ 	.word	0x00001fa0


	//----- nvinfo : EIATTR_CRS_STACK_SIZE
	.align		4
.L_23:
        /*0084*/ 	.byte	0x04, 0x1e
        /*0086*/ 	.short	(.L_25 - .L_24)
.L_24:
        /*0088*/ 	.word	0x00000000


	//----- nvinfo : EIATTR_CBANK_PARAM_SIZE
	.align		4
.L_25:
        /*008c*/ 	.byte	0x03, 0x19
        /*008e*/ 	.short	0x0028


	//----- nvinfo : EIATTR_PARAM_CBANK
	.align		4
        /*0090*/ 	.byte	0x04, 0x0a
        /*0092*/ 	.short	(.L_27 - .L_26)
	.align		4
.L_26:
        /*0094*/ 	.word	index@(.nv.constant0._Z13kmeanspredictiiPfS_S_S_)
        /*0098*/ 	.short	0x0380
        /*009a*/ 	.short	0x0028


	//----- nvinfo : EIATTR_SW_WAR
	.align		4
.L_27:
        /*009c*/ 	.byte	0x04, 0x36
        /*009e*/ 	.short	(.L_29 - .L_28)
.L_28:
        /*00a0*/ 	.word	0x00000008
.L_29:


//--------------------- .nv.callgraph             --------------------------
	.section	.nv.callgraph,"",@"SHT_CUDA_CALLGRAPH"
	.align	4
	.sectionentsize	8
	.align		4
        /*0000*/ 	.word	0x00000000
	.align		4
        /*0004*/ 	.word	0xffffffff
	.align		4
        /*0008*/ 	.word	0x00000000
	.align		4
        /*000c*/ 	.word	0xfffffffe
	.align		4
        /*0010*/ 	.word	0x00000000
	.align		4
        /*0014*/ 	.word	0xfffffffd
	.align		4
        /*0018*/ 	.word	0x00000000
	.align		4
        /*001c*/ 	.word	0xfffffffc


//--------------------- .text._Z13kmeanspredictiiPfS_S_S_ --------------------------
	.section	.text._Z13kmeanspredictiiPfS_S_S_,"ax",@progbits
	.align	128
        .global         _Z13kmeanspredictiiPfS_S_S_
        .type           _Z13kmeanspredictiiPfS_S_S_,@function
        .size           _Z13kmeanspredictiiPfS_S_S_,(.L_x_53 - _Z13kmeanspredictiiPfS_S_S_)
        .other          _Z13kmeanspredictiiPfS_S_S_,@"STO_CUDA_ENTRY STV_DEFAULT"
_Z13kmeanspredictiiPfS_S_S_:
.text._Z13kmeanspredictiiPfS_S_S_:
[----:B------:R-:W-:Y:S01]  /*0000*/  LDC R1, c[0x0][0x37c] ;  /* 0x0000df00ff017b82 */ /* 0x000fe20000000800 */
[----:B------:R-:W0:Y:S07]  /*0010*/  S2R R0, SR_TID.X ;  /* 0x0000000000007919 */ /* 0x000e2e0000002100 */
[----:B------:R-:W0:Y:S01]  /*0020*/  S2UR UR4, SR_CTAID.X ;  /* 0x00000000000479c3 */ /* 0x000e220000002500 */
[----:B------:R-:W1:Y:S07]  /*0030*/  LDCU UR5, c[0x0][0x380] ;  /* 0x00007000ff0577ac */ /* 0x000e6e0008000800 */
[----:B------:R-:W0:Y:S02]  /*0040*/  LDC R7, c[0x0][0x360] ;  /* 0x0000d800ff077b82 */ /* 0x000e240000000800 */
[----:B0-----:R-:W-:-:S05]  /*0050*/  IMAD R7, R7, UR4, R0 ;  /* 0x0000000407077c24 */ /* 0x001fca000f8e0200 */
[----:B-1----:R-:W-:-:S13]  /*0060*/  ISETP.GE.AND P0, PT, R7, UR5, PT ;  /* 0x0000000507007c0c */ /* 0x002fda000bf06270 */
[----:B------:R-:W-:Y:S05]  /*0070*/  @P0 EXIT ;  /* 0x000000000000094d */ /* 0x000fea0003800000 */
[----:B------:R-:W0:Y:S01]  /*0080*/  LDCU UR4, c[0x0][0x384] ;  /* 0x00007080ff0477ac */ /* 0x000e220008000800 */
[----:B------:R-:W-:Y:S01]  /*0090*/  HFMA2 R23, -RZ, RZ, 2, 0 ;  /* 0x40000000ff177431 */ /* 0x000fe200000001ff */
[----:B------:R-:W1:Y:S01]  /*00a0*/  LDCU.64 UR6, c[0x0][0x358] ;  /* 0x00006b00ff0677ac */ /* 0x000e620008000a00 */
[----:B0-----:R-:W-:-:S09]  /*00b0*/  UISETP.GE.AND UP0, UPT, UR4, 0x1, UPT ;  /* 0x000000010400788c */ /* 0x001fd2000bf06270 */
[----:B-1----:R-:W-:Y:S05]  /*00c0*/  BRA.U !UP0, `(.L_x_0) ;  /* 0x0000001d08a87547 */ /* 0x002fea000b800000 */
[----:B------:R-:W0:Y:S08]  /*00d0*/  LDC.64 R2, c[0x0][0x388] ;  /* 0x0000e200ff027b82 */ /* 0x000e300000000a00 */
[----:B------:R-:W1:Y:S01]  /*00e0*/  LDC.64 R8, c[0x0][0x390] ;  /* 0x0000e400ff087b82 */ /* 0x000e620000000a00 */
[----:B0-----:R-:W-:-:S05]  /*00f0*/  IMAD.WIDE R2, R7, 0x4, R2 ;  /* 0x0000000407027825 */ /* 0x001fca00078e0202 */
[----:B------:R0:W5:Y:S01]  /*0100*/  LDG.E R6, desc[UR6][R2.64] ;  /* 0x0000000602067981 */ /* 0x000162000c1e1900 */
[----:B-1----:R-:W-:-:S05]  /*0110*/  IMAD.WIDE R8, R7, 0x4, R8 ;  /* 0x0000000407087825 */ /* 0x002fca00078e0208 */
[----:B------:R0:W5:Y:S01]  /*0120*/  LDG.E R4, desc[UR6][R8.64] ;  /* 0x0000000608047981 */ /* 0x000162000c1e1900 */
[----:B------:R-:W-:Y:S01]  /*0130*/  UISETP.GE.U32.AND UP0, UPT, UR4, 0x8, UPT ;  /* 0x000000080400788c */ /* 0x000fe2000bf06070 */
[----:B------:R-:W-:Y:S01]  /*0140*/  MOV R5, RZ ;  /* 0x000000ff00057202 */ /* 0x000fe20000000f00 */
[----:B------:R-:W-:Y:S01]  /*0150*/  IMAD.MOV.U32 R27, RZ, RZ, 0x40c38780 ;  /* 0x40c38780ff1b7424 */ /* 0x000fe200078e00ff */
[----:B------:R-:W-:Y:S02]  /*0160*/  MOV R26, 0x0 ;  /* 0x00000000001a7802 */ /* 0x000fe40000000f00 */
[----:B------:R-:W-:Y:S02]  /*0170*/  MOV R22, 0x0 ;  /* 0x0000000000167802 */ /* 0x000fe40000000f00 */
[----:B------:R-:W-:Y:S01]  /*0180*/  MOV R23, 0x40000000 ;  /* 0x4000000000177802 */ /* 0x000fe20000000f00 */
[----:B------:R-:W-:Y:S01]  /*0190*/  ULOP3.LUT UR5, UR4, 0x7, URZ, 0xc0, !UPT ;  /* 0x0000000704057892 */ /* 0x000fe2000f8ec0ff */
[----:B0-----:R-:W-:Y:S11]  /*01a0*/  BRA.U !UP0, `(.L_x_1) ;  /* 0x0000000d08d47547 */ /* 0x001ff6000b800000 */
[----:B------:R-:W0:Y:S01]  /*01b0*/  LDC R3, c[0x0][0x384] ;  /* 0x0000e100ff037b82 */ /* 0x000e220000000800 */
[----:B------:R-:W-:Y:S01]  /*01c0*/  ULOP3.LUT UR4, UR4, 0x7ffffff8, URZ, 0xc0, !UPT ;  /* 0x7ffffff804047892 */ /* 0x000fe2000f8ec0ff */
[----:B------:R-:W-:Y:S01]  /*01d0*/  HFMA2 R27, -RZ, RZ, 2.380859375, -0.00011444091796875 ;  /* 0x40c38780ff1b7431 */ /* 0x000fe200000001ff */
[----:B------:R-:W-:Y:S01]  /*01e0*/  MOV R2, RZ ;  /* 0x000000ff00027202 */ /* 0x000fe20000000f00 */
[----:B------:R-:W-:Y:S01]  /*01f0*/  HFMA2 R23, -RZ, RZ, 2, 0 ;  /* 0x40000000ff177431 */ /* 0x000fe200000001ff */
[----:B------:R-:W-:Y:S01]  /*0200*/  CS2R R14, SRZ ;  /* 0x00000000000e7805 */ /* 0x000fe2000001ff00 */
[----:B------:R-:W-:Y:S01]  /*0210*/  IMAD.MOV.U32 R26, RZ, RZ, 0x0 ;  /* 0x00000000ff1a7424 */ /* 0x000fe200078e00ff */
[----:B------:R-:W-:Y:S01]  /*0220*/  MOV R22, 0x0 ;  /* 0x0000000000167802 */ /* 0x000fe20000000f00 */
[----:B------:R-:W1:Y:S01]  /*0230*/  LDC.64 R12, c[0x0][0x398] ;  /* 0x0000e600ff0c7b82 */ /* 0x000e620000000a00 */
[----:B------:R-:W-:-:S07]  /*0240*/  IMAD.U32 R5, RZ, RZ, UR4 ;  /* 0x00000004ff057e24 */ /* 0x000fce000f8e00ff */
.L_x_26:
[C---:B0-----:R-:W-:Y:S01]  /*0250*/  IADD3 R17, PT, PT, R2.reuse, R3, RZ ;  /* 0x0000000302117210 */ /* 0x041fe20007ffe0ff */
[----:B-1----:R-:W-:-:S04]  /*0260*/  IMAD.WIDE.U32 R18, R2, 0x4, R12 ;  /* 0x0000000402127825 */ /* 0x002fc800078e000c */
[----:B------:R-:W-:Y:S01]  /*0270*/  IMAD.WIDE.U32 R16, R17, 0x4, R12 ;  /* 0x0000000411107825 */ /* 0x000fe200078e000c */
[----:B------:R-:W2:Y:S04]  /*0280*/  LDG.E R9, desc[UR6][R18.64] ;  /* 0x0000000612097981 */ /* 0x000ea8000c1e1900 */
[----:B------:R-:W3:Y:S01]  /*0290*/  LDG.E R11, desc[UR6][R16.64] ;  /* 0x00000006100b7981 */ /* 0x000ee2000c1e1900 */
[----:B------:R-:W-:Y:S01]  /*02a0*/  BSSY.RECONVERGENT B0, `(.L_x_2) ;  /* 0x0000011000007945 */ /* 0x000fe20003800200 */
[----:B--2--5:R-:W-:Y:S01]  /*02b0*/  FADD R9, R6, -R9 ;  /* 0x8000000906097221 */ /* 0x024fe20000000000 */
[----:B---3--:R-:W-:-:S04]  /*02c0*/  FADD R11, R4, -R11 ;  /* 0x8000000b040b7221 */ /* 0x008fc80000000000 */
[----:B------:R-:W-:-:S04]  /*02d0*/  FMUL R0, R11, R11 ;  /* 0x0000000b0b007220 */ /* 0x000fc80000400000 */
[----:B------:R-:W-:-:S05]  /*02e0*/  FFMA R10, R9, R9, R0 ;  /* 0x00000009090a7223 */ /* 0x000fca0000000000 */
[----:B------:R-:W-:Y:S01]  /*02f0*/  IADD3 R0, PT, PT, R10, -0xd000000, RZ ;  /* 0xf30000000a007810 */ /* 0x000fe20007ffe0ff */
[----:B------:R0:W1:Y:S03]  /*0300*/  MUFU.RSQ R9, R10 ;  /* 0x0000000a00097308 */ /* 0x0000660000001400 */
[----:B------:R-:W-:-:S13]  /*0310*/  ISETP.GT.U32.AND P0, PT, R0, 0x727fffff, PT ;  /* 0x727fffff0000780c */ /* 0x000fda0003f04070 */
[----:B0-----:R-:W-:Y:S05]  /*0320*/  @!P0 BRA `(.L_x_3) ;  /* 0x0000000000108947 */ /* 0x001fea0003800000 */
[----:B------:R-:W-:Y:S02]  /*0330*/  MOV R0, R10 ;  /* 0x0000000a00007202 */ /* 0x000fe40000000f00 */
[----:B------:R-:W-:-:S07]  /*0340*/  MOV R8, 0x360 ;  /* 0x0000036000087802 */ /* 0x000fce0000000f00 */
[----:B-1----:R-:W-:Y:S05]  /*0350*/  CALL.REL.NOINC `($__internal_0_$__cuda_sm20_sqrt_rn_f32_slowpath) ;  /* 0x0000001c00147944 */ /* 0x002fea0003c00000 */
[----:B------:R-:W-:Y:S05]  /*0360*/  BRA `(.L_x_4) ;  /* 0x0000000000107947 */ /* 0x000fea0003800000 */
.L_x_3:
[----:B-1----:R-:W-:Y:S01]  /*0370*/  FMUL.FTZ R11, R10, R9 ;  /* 0x000000090a0b7220 */ /* 0x002fe20000410000 */
[----:B------:R-:W-:-:S03]  /*0380*/  FMUL.FTZ R8, R9, 0.5 ;  /* 0x3f00000009087820 */ /* 0x000fc60000410000 */
[----:B------:R-:W-:-:S04]  /*0390*/  FFMA R0, -R11, R11, R10 ;  /* 0x0000000b0b007223 */ /* 0x000fc8000000010a */
[----:B------:R-:W-:-:S07]  /*03a0*/  FFMA R11, R0, R8, R11 ;  /* 0x00000008000b7223 */ /* 0x000fce000000000b */
.L_x_4:
[----:B------:R-:W-:Y:S05]  /*03b0*/  BSYNC.RECONVERGENT B0 ;  /* 0x0000000000007941 */ /* 0x000fea0003800200 */
.L_x_2:
[----:B------:R-:W2:Y:S04]  /*03c0*/  LDG.E R25, desc[UR6][R16.64+0x4] ;  /* 0x0000040610197981 */ /* 0x000ea8000c1e1900 */
[----:B------:R-:W3:Y:S01]  /*03d0*/  LDG.E R21, desc[UR6][R18.64+0x4] ;  /* 0x0000040612157981 */ /* 0x000ee2000c1e1900 */
[----:B------:R-:W0:Y:S01]  /*03e0*/  F2F.F64.F32 R8, R11 ;  /* 0x0000000b00087310 */ /* 0x000e220000201800 */
[----:B------:R-:W-:Y:S01]  /*03f0*/  BSSY.RECONVERGENT B0, `(.L_x_5) ;  /* 0x0000017000007945 */ /* 0x000fe20003800200 */
[----:B0-----:R-:W-:-:S06]  /*0400*/  DSETP.GT.AND P0, PT, R26, R8, PT ;  /* 0x000000081a00722a */ /* 0x001fcc0003f04000 */
[----:B------:R-:W-:Y:S02]  /*0410*/  FSEL R28, R8, R26, P0 ;  /* 0x0000001a081c7208 */ /* 0x000fe40000000000 */
[----:B------:R-:W-:Y:S02]  /*0420*/  FSEL R29, R9, R27, P0 ;  /* 0x0000001b091d7208 */ /* 0x000fe40000000000 */
[----:B------:R-:W-:Y:S01]  /*0430*/  IADD3 R26, PT, PT, R2, 0x1, RZ ;  /* 0x00000001021a7810 */ /* 0x000fe20007ffe0ff */
[----:B--2---:R-:W-:Y:S01]  /*0440*/  FADD R25, R4, -R25 ;  /* 0x8000001904197221 */ /* 0x004fe20000000000 */
[----:B---3--:R-:W-:-:S03]  /*0450*/  FADD R21, R6, -R21 ;  /* 0x8000001506157221 */ /* 0x008fc60000000000 */
[----:B------:R-:W-:-:S04]  /*0460*/  FMUL R0, R25, R25 ;  /* 0x0000001919007220 */ /* 0x000fc80000400000 */
[----:B------:R-:W-:Y:S01]  /*0470*/  FFMA R0, R21, R21, R0 ;  /* 0x0000001515007223 */ /* 0x000fe20000000000 */
[----:B------:R-:W-:Y:S02]  /*0480*/  FSEL R21, R14, R22, P0 ;  /* 0x000000160e157208 */ /* 0x000fe40000000000 */
[----:B------:R-:W-:Y:S01]  /*0490*/  FSEL R22, R15, R23, P0 ;  /* 0x000000170f167208 */ /* 0x000fe20000000000 */
[----:B------:R-:W-:Y:S01]  /*04a0*/  VIADD R10, R0, 0xf3000000 ;  /* 0xf3000000000a7836 */ /* 0x000fe20000000000 */
[----:B------:R0:W1:Y:S04]  /*04b0*/  MUFU.RSQ R25, R0 ;  /* 0x0000000000197308 */ /* 0x0000680000001400 */
[----:B------:R-:W-:-:S13]  /*04c0*/  ISETP.GT.U32.AND P1, PT, R10, 0x727fffff, PT ;  /* 0x727fffff0a00780c */ /* 0x000fda0003f24070 */
[----:B01----:R-:W-:Y:S05]  /*04d0*/  @!P1 BRA `(.L_x_6) ;  /* 0x0000000000109947 */ /* 0x003fea0003800000 */
[----:B------:R-:W-:-:S07]  /*04e0*/  MOV R8, 0x500 ;  /* 0x0000050000087802 */ /* 0x000fce0000000f00 */
[----:B------:R-:W-:Y:S05]  /*04f0*/  CALL.REL.NOINC `($__internal_0_$__cuda_sm20_sqrt_rn_f32_slowpath) ;  /* 0x0000001800ac7944 */ /* 0x000fea0003c00000 */
[----:B------:R-:W-:Y:S01]  /*0500*/  MOV R8, R11 ;  /* 0x0000000b00087202 */ /* 0x000fe20000000f00 */
[----:B------:R-:W-:Y:S06]  /*0510*/  BRA `(.L_x_7) ;  /* 0x0000000000107947 */ /* 0x000fec0003800000 */
.L_x_6:
[----:B------:R-:W-:Y:S01]  /*0520*/  FMUL.FTZ R9, R0, R25 ;  /* 0x0000001900097220 */ /* 0x000fe20000410000 */
[----:B------:R-:W-:-:S03]  /*0530*/  FMUL.FTZ R8, R25, 0.5 ;  /* 0x3f00000019087820 */ /* 0x000fc60000410000 */
[----:B------:R-:W-:-:S04]  /*0540*/  FFMA R0, -R9, R9, R0 ;  /* 0x0000000909007223 */ /* 0x000fc80000000100 */
[----:B------:R-:W-:-:S07]  /*0550*/  FFMA R8, R0, R8, R9 ;  /* 0x0000000800087223 */ /* 0x000fce0000000009 */
.L_x_7:
[----:B------:R-:W-:Y:S05]  /*0560*/  BSYNC.RECONVERGENT B0 ;  /* 0x0000000000007941 */ /* 0x000fea0003800200 */
.L_x_5:
[----:B------:R-:W2:Y:S04]  /*0570*/  LDG.E R23, desc[UR6][R16.64+0x8] ;  /* 0x0000080610177981 */ /* 0x000ea8000c1e1900 */
[----:B------:R-:W3:Y:S01]  /*0580*/  LDG.E R11, desc[UR6][R18.64+0x8] ;  /* 0x00000806120b7981 */ /* 0x000ee2000c1e1900 */
[----:B------:R-:W0:Y:S01]  /*0590*/  F2F.F64.F32 R8, R8 ;  /* 0x0000000800087310 */ /* 0x000e220000201800 */
[----:B------:R-:W-:Y:S07]  /*05a0*/  BSSY.RECONVERGENT B0, `(.L_x_8) ;  /* 0x0000019000007945 */ /* 0x000fee0003800200 */
[----:B------:R-:W1:Y:S01]  /*05b0*/  I2F.F64.U32 R26, R26 ;  /* 0x0000001a001a7312 */ /* 0x000e620000201800 */
[----:B0-----:R-:W-:-:S06]  /*05c0*/  DSETP.GT.AND P0, PT, R28, R8, PT ;  /* 0x000000081c00722a */ /* 0x001fcc0003f04000 */
[----:B------:R-:W-:Y:S02]  /*05d0*/  FSEL R28, R8, R28, P0 ;  /* 0x0000001c081c7208 */ /* 0x000fe40000000000 */
[----:B-1----:R-:W-:Y:S02]  /*05e0*/  FSEL R21, R26, R21, P0 ;  /* 0x000000151a157208 */ /* 0x002fe40000000000 */
[----:B------:R-:W-:Y:S02]  /*05f0*/  FSEL R22, R27, R22, P0 ;  /* 0x000000161b167208 */ /* 0x000fe40000000000 */
[----:B------:R-:W-:Y:S01]  /*0600*/  FSEL R29, R9, R29, P0 ;  /* 0x0000001d091d7208 */ /* 0x000fe20000000000 */
[----:B--2---:R-:W-:Y:S01]  /*0610*/  FADD R23, R4, -R23 ;  /* 0x8000001704177221 */ /* 0x004fe20000000000 */
[----:B---3--:R-:W-:-:S03]  /*0620*/  FADD R11, R6, -R11 ;  /* 0x8000000b060b7221 */ /* 0x008fc60000000000 */
[----:B------:R-:W-:Y:S01]  /*0630*/  FMUL R0, R23, R23 ;  /* 0x0000001717007220 */ /* 0x000fe20000400000 */
[----:B------:R-:W-:-:S03]  /*0640*/  VIADD R23, R2, 0x2 ;  /* 0x0000000202177836 */ /* 0x000fc60000000000 */
[----:B------:R-:W-:-:S04]  /*0650*/  FFMA R11, R11, R11, R0 ;  /* 0x0000000b0b0b7223 */ /* 0x000fc80000000000 */
[----:B------:R0:W1:Y:S01]  /*0660*/  MUFU.RSQ R0, R11 ;  /* 0x0000000b00007308 */ /* 0x0000620000001400 */
[----:B------:R-:W-:-:S04]  /*0670*/  IADD3 R10, PT, PT, R11, -0xd000000, RZ ;  /* 0xf30000000b0a7810 */ /* 0x000fc80007ffe0ff */
[----:B------:R-:W-:-:S13]  /*0680*/  ISETP.GT.U32.AND P1, PT, R10, 0x727fffff, PT ;  /* 0x727fffff0a00780c */ /* 0x000fda0003f24070 */
[----:B01----:R-:W-:Y:S05]  /*0690*/  @!P1 BRA `(.L_x_9) ;  /* 0x0000000000149947 */ /* 0x003fea0003800000 */
[----:B------:R-:W-:Y:S02]  /*06a0*/  MOV R0, R11 ;  /* 0x0000000b00007202 */ /* 0x000fe40000000f00 */
[----:B------:R-:W-:-:S07]  /*06b0*/  MOV R8, 0x6d0 ;  /* 0x000006d000087802 */ /* 0x000fce0000000f00 */
[----:B------:R-:W-:Y:S05]  /*06c0*/  CALL.REL.NOINC `($__internal_0_$__cuda_sm20_sqrt_rn_f32_slowpath) ;  /* 0x0000001800387944 */ /* 0x000fea0003c00000 */
[----:B------:R-:W-:Y:S01]  /*06d0*/  MOV R8, R11 ;  /* 0x0000000b00087202 */ /* 0x000fe20000000f00 */
[----:B------:R-:W-:Y:S06]  /*06e0*/  BRA `(.L_x_10) ;  /* 0x0000000000107947 */ /* 0x000fec0003800000 */
.L_x_9:
[----:B------:R-:W-:Y:S01]  /*06f0*/  FMUL.FTZ R8, R11, R0 ;  /* 0x000000000b087220 */ /* 0x000fe20000410000 */
[----:B------:R-:W-:-:S03]  /*0700*/  FMUL.FTZ R0, R0, 0.5 ;  /* 0x3f00000000007820 */ /* 0x000fc60000410000 */
[----:B------:R-:W-:-:S04]  /*0710*/  FFMA R11, -R8, R8, R11 ;  /* 0x00000008080b7223 */ /* 0x000fc8000000010b */
[----:B------:R-:W-:-:S07]  /*0720*/  FFMA R8, R11, R0, R8 ;  /* 0x000000000b087223 */ /* 0x000fce0000000008 */
.L_x_10:
[----:B------:R-:W-:Y:S05]  /*0730*/  BSYNC.RECONVERGENT B0 ;  /* 0x0000000000007941 */ /* 0x000fea0003800200 */
.L_x_8:
[----:B------:R-:W2:Y:S04]  /*0740*/  LDG.E R25, desc[UR6][R16.64+0xc] ;  /* 0x00000c0610197981 */ /* 0x000ea8000c1e1900 */
[----:B------:R-:W3:Y:S01]  /*0750*/  LDG.E R11, desc[UR6][R18.64+0xc] ;  /* 0x00000c06120b7981 */ /* 0x000ee2000c1e1900 */
[----:B------:R-:W0:Y:S01]  /*0760*/  F2F.F64.F32 R8, R8 ;  /* 0x0000000800087310 */ /* 0x000e220000201800 */
[----:B------:R-:W-:Y:S01]  /*0770*/  BSSY.RECONVERGENT B0, `(.L_x_11) ;  /* 0x0000019000007945 */ /* 0x000fe20003800200 */
[----:B------:R-:W-:Y:S01]  /*0780*/  VIADD R26, R2, 0x3 ;  /* 0x00000003021a7836 */ /* 0x000fe20000000000 */
[----:B0-----:R-:W-:-:S06]  /*0790*/  DSETP.GT.AND P0, PT, R28, R8, PT ;  /* 0x000000081c00722a */ /* 0x001fcc0003f04000 */
[----:B------:R-:W-:Y:S02]  /*07a0*/  FSEL R28, R8, R28, P0 ;  /* 0x0000001c081c7208 */ /* 0x000fe40000000000 */
[----:B------:R-:W-:Y:S01]  /*07b0*/  FSEL R29, R9, R29, P0 ;  /* 0x0000001d091d7208 */ /* 0x000fe20000000000 */
[----:B--2---:R-:W-:Y:S01]  /*07c0*/  FADD R0, R4, -R25 ;  /* 0x8000001904007221 */ /* 0x004fe20000000000 */
[----:B---3--:R-:W-:-:S03]  /*07d0*/  FADD R25, R6, -R11 ;  /* 0x8000000b06197221 */ /* 0x008fc60000000000 */
[----:B------:R-:W-:Y:S01]  /*07e0*/  FMUL R0, R0, R0 ;  /* 0x0000000000007220 */ /* 0x000fe20000400000 */
[----:B------:R-:W0:Y:S03]  /*07f0*/  I2F.F64.U32 R10, R23 ;  /* 0x00000017000a7312 */ /* 0x000e260000201800 */
[----:B------:R-:W-:-:S05]  /*0800*/  FFMA R25, R25, R25, R0 ;  /* 0x0000001919197223 */ /* 0x000fca0000000000 */
[----:B------:R-:W-:Y:S01]  /*0810*/  IADD3 R20, PT, PT, R25, -0xd000000, RZ ;  /* 0xf300000019147810 */ /* 0x000fe20007ffe0ff */
[----:B------:R1:W2:Y:S03]  /*0820*/  MUFU.RSQ R0, R25 ;  /* 0x0000001900007308 */ /* 0x0002a60000001400 */
[----:B------:R-:W-:Y:S02]  /*0830*/  ISETP.GT.U32.AND P1, PT, R20, 0x727fffff, PT ;  /* 0x727fffff1400780c */ /* 0x000fe40003f24070 */
[----:B0-----:R-:W-:Y:S02]  /*0840*/  FSEL R21, R10, R21, P0 ;  /* 0x000000150a157208 */ /* 0x001fe40000000000 */
[----:B------:R-:W-:-:S09]  /*0850*/  FSEL R22, R11, R22, P0 ;  /* 0x000000160b167208 */ /* 0x000fd20000000000 */
[----:B-1----:R-:W-:Y:S05]  /*0860*/  @!P1 BRA `(.L_x_12) ;  /* 0x0000000000149947 */ /* 0x002fea0003800000 */
[----:B--2---:R-:W-:Y:S02]  /*0870*/  MOV R0, R25 ;  /* 0x0000001900007202 */ /* 0x004fe40000000f00 */
[----:B------:R-:W-:-:S07]  /*0880*/  MOV R8, 0x8a0 ;  /* 0x000008a000087802 */ /* 0x000fce0000000f00 */
[----:B------:R-:W-:Y:S05]  /*0890*/  CALL.REL.NOINC `($__internal_0_$__cuda_sm20_sqrt_rn_f32_slowpath) ;  /* 0x0000001400c47944 */ /* 0x000fea0003c00000 */
[----:B------:R-:W-:Y:S01]  /*08a0*/  MOV R8, R11 ;  /* 0x0000000b00087202 */ /* 0x000fe20000000f00 */
[----:B------:R-:W-:Y:S06]  /*08b0*/  BRA `(.L_x_13) ;  /* 0x0000000000107947 */ /* 0x000fec0003800000 */
.L_x_12:
[----:B--2---:R-:W-:Y:S01]  /*08c0*/  FMUL.FTZ R8, R25, R0 ;  /* 0x0000000019087220 */ /* 0x004fe20000410000 */
[----:B------:R-:W-:-:S03]  /*08d0*/  FMUL.FTZ R0, R0, 0.5 ;  /* 0x3f00000000007820 */ /* 0x000fc60000410000 */
[----:B------:R-:W-:-:S04]  /*08e0*/  FFMA R25, -R8, R8, R25 ;  /* 0x0000000808197223 */ /* 0x000fc80000000119 */
[----:B------:R-:W-:-:S07]  /*08f0*/  FFMA R8, R25, R0, R8 ;  /* 0x0000000019087223 */ /* 0x000fce0000000008 */
.L_x_13:
[----:B------:R-:W-:Y:S05]  /*0900*/  BSYNC.RECONVERGENT B0 ;  /* 0x0000000000007941 */ /* 0x000fea0003800200 */
.L_x_11:
        /* <DEDUP_REMOVED lines=24> */
.L_x_15:
[----:B------:R-:W-:Y:S01]  /*0a90*/  FMUL.FTZ R8, R11, R0 ;  /* 0x000000000b087220 */ /* 0x000fe20000410000 */
[----:B------:R-:W-:-:S03]  /*0aa0*/  FMUL.FTZ R0, R0, 0.5 ;  /* 0x3f00000000007820 */ /* 0x000fc60000410000 */
[----:B------:R-:W-:-:S04]  /*0ab0*/  FFMA R11, -R8, R8, R11 ;  /* 0x00000008080b7223 */ /* 0x000fc8000000010b */
[----:B------:R-:W-:-:S07]  /*0ac0*/  FFMA R8, R11, R0, R8 ;  /* 0x000000000b087223 */ /* 0x000fce0000000008 */
.L_x_16:
[----:B------:R-:W-:Y:S05]  /*0ad0*/  BSYNC.RECONVERGENT B0 ;  /* 0x0000000000007941 */ /* 0x000fea0003800200 */
.L_x_14:
        /* <DEDUP_REMOVED lines=24> */
.L_x_18:
[----:B--2---:R-:W-:Y:S01]  /*0c60*/  FMUL.FTZ R8, R25, R0 ;  /* 0x0000000019087220 */ /* 0x004fe20000410000 */
[----:B------:R-:W-:-:S03]  /*0c70*/  FMUL.FTZ R0, R0, 0.5 ;  /* 0x3f00000000007820 */ /* 0x000fc60000410000 */
[----:B------:R-:W-:-:S04]  /*0c80*/  FFMA R25, -R8, R8, R25 ;  /* 0x0000000808197223 */ /* 0x000fc80000000119 */
[----:B------:R-:W-:-:S07]  /*0c90*/  FFMA R8, R25, R0, R8 ;  /* 0x0000000019087223 */ /* 0x000fce0000000008 */
.L_x_19:
[----:B------:R-:W-:Y:S05]  /*0ca0*/  BSYNC.RECONVERGENT B0 ;  /* 0x0000000000007941 */ /* 0x000fea0003800200 */
.L_x_17:
        /* <DEDUP_REMOVED lines=24> */
.L_x_21:
[----:B------:R-:W-:Y:S01]  /*0e30*/  FMUL.FTZ R8, R11, R0 ;  /* 0x000000000b087220 */ /* 0x000fe20000410000 */
[----:B------:R-:W-:-:S03]  /*0e40*/  FMUL.FTZ R0, R0, 0.5 ;  /* 0x3f00000000007820 */ /* 0x000fc60000410000 */
[----:B------:R-:W-:-:S04]  /*0e50*/  FFMA R11, -R8, R8, R11 ;  /* 0x00000008080b7223 */ /* 0x000fc8000000010b */
[----:B------:R-:W-:-:S07]  /*0e60*/  FFMA R8, R11, R0, R8 ;  /* 0x000000000b087223 */ /* 0x000fce0000000008 */
.L_x_22:
[----:B------:R-:W-:Y:S05]  /*0e70*/  BSYNC.RECONVERGENT B0 ;  /* 0x0000000000007941 */ /* 0x000fea0003800200 */
.L_x_20:
[----:B------:R-:W2:Y:S04]  /*0e80*/  LDG.E R17, desc[UR6][R16.64+0x1c] ;  /* 0x00001c0610117981 */ /* 0x000ea8000c1e1900 */
[----:B------:R0:W3:Y:S01]  /*0e90*/  LDG.E R19, desc[UR6][R18.64+0x1c] ;  /* 0x00001c0612137981 */ /* 0x0000e2000c1e1900 */
[----:B------:R-:W1:Y:S01]  /*0ea0*/  F2F.F64.F32 R8, R8 ;  /* 0x0000000800087310 */ /* 0x000e620000201800 */
[----:B------:R-:W-:Y:S01]  /*0eb0*/  BSSY.RECONVERGENT B0, `(.L_x_23) ;  /* 0x0000018000007945 */ /* 0x000fe20003800200 */
[----:B0-----:R-:W-:Y:S01]  /*0ec0*/  VIADD R18, R2, 0x7 ;  /* 0x0000000702127836 */ /* 0x001fe20000000000 */
[----:B-1----:R-:W-:-:S06]  /*0ed0*/  DSETP.GT.AND P0, PT, R28, R8, PT ;  /* 0x000000081c00722a */ /* 0x002fcc0003f04000 */
[----:B------:R-:W-:Y:S01]  /*0ee0*/  FSEL R16, R8, R28, P0 ;  /* 0x0000001c08107208 */ /* 0x000fe20000000000 */
[----:B--2---:R-:W-:Y:S01]  /*0ef0*/  FADD R10, R4, -R17 ;  /* 0x80000011040a7221 */ /* 0x004fe20000000000 */
[----:B------:R-:W-:Y:S01]  /*0f00*/  FSEL R17, R9, R29, P0 ;  /* 0x0000001d09117208 */ /* 0x000fe20000000000 */
[----:B---3--:R-:W-:Y:S02]  /*0f10*/  FADD R0, R6, -R19 ;  /* 0x8000001306007221 */ /* 0x008fe40000000000 */
[----:B------:R-:W-:Y:S02]  /*0f20*/  FMUL R25, R10, R10 ;  /* 0x0000000a0a197220 */ /* 0x000fe40000400000 */
[----:B------:R-:W0:Y:S02]  /*0f30*/  I2F.F64.U32 R10, R23 ;  /* 0x00000017000a7312 */ /* 0x000e240000201800 */
[----:B------:R-:W-:-:S05]  /*0f40*/  FFMA R20, R0, R0, R25 ;  /* 0x0000000000147223 */ /* 0x000fca0000000019 */
[----:B------:R-:W-:Y:S01]  /*0f50*/  IADD3 R0, PT, PT, R20, -0xd000000, RZ ;  /* 0xf300000014007810 */ /* 0x000fe20007ffe0ff */
[----:B------:R1:W2:Y:S03]  /*0f60*/  MUFU.RSQ R25, R20 ;  /* 0x0000001400197308 */ /* 0x0002a60000001400 */
[----:B------:R-:W-:Y:S02]  /*0f70*/  ISETP.GT.U32.AND P1, PT, R0, 0x727fffff, PT ;  /* 0x727fffff0000780c */ /* 0x000fe40003f24070 */
[----:B0-----:R-:W-:Y:S02]  /*0f80*/  FSEL R21, R10, R21, P0 ;  /* 0x000000150a157208 */ /* 0x001fe40000000000 */
[----:B------:R-:W-:-:S09]  /*0f90*/  FSEL R22, R11, R22, P0 ;  /* 0x000000160b167208 */ /* 0x000fd20000000000 */
[----:B-1----:R-:W-:Y:S05]  /*0fa0*/  @!P1 BRA `(.L_x_24) ;  /* 0x0000000000109947 */ /* 0x002fea0003800000 */
[----:B------:R-:W-:Y:S02]  /*0fb0*/  MOV R0, R20 ;  /* 0x0000001400007202 */ /* 0x000fe40000000f00 */
[----:B------:R-:W-:-:S07]  /*0fc0*/  MOV R8, 0xfe0 ;  /* 0x00000fe000087802 */ /* 0x000fce0000000f00 */
[----:B--2---:R-:W-:Y:S05]  /*0fd0*/  CALL.REL.NOINC `($__internal_0_$__cuda_sm20_sqrt_rn_f32_slowpath) ;  /* 0x0000000c00f47944 */ /* 0x004fea0003c00000 */
[----:B------:R-:W-:Y:S05]  /*0fe0*/  BRA `(.L_x_25) ;  /* 0x0000000000107947 */ /* 0x000fea0003800000 */
.L_x_24:
[----:B--2---:R-:W-:Y:S01]  /*0ff0*/  FMUL.FTZ R11, R20, R25 ;  /* 0x00000019140b7220 */ /* 0x004fe20000410000 */
[----:B------:R-:W-:-:S03]  /*1000*/  FMUL.FTZ R8, R25, 0.5 ;  /* 0x3f00000019087820 */ /* 0x000fc60000410000 */
[----:B------:R-:W-:-:S04]  /*1010*/  FFMA R0, -R11, R11, R20 ;  /* 0x0000000b0b007223 */ /* 0x000fc80000000114 */
[----:B------:R-:W-:-:S07]  /*1020*/  FFMA R11, R0, R8, R11 ;  /* 0x00000008000b7223 */ /* 0x000fce000000000b */
.L_x_25:
[----:B------:R-:W-:Y:S05]  /*1030*/  BSYNC.RECONVERGENT B0 ;  /* 0x0000000000007941 */ /* 0x000fea0003800200 */
.L_x_23:
[----:B------:R-:W0:Y:S01]  /*1040*/  F2F.F64.F32 R8, R11 ;  /* 0x0000000b00087310 */ /* 0x000e220000201800 */
[----:B------:R-:W-:Y:S01]  /*1050*/  IADD3 R2, PT, PT, R2, 0x8, RZ ;  /* 0x0000000802027810 */ /* 0x000fe20007ffe0ff */
[----:B------:R-:W-:-:S03]  /*1060*/  DADD R14, R14, 8 ;  /* 0x402000000e0e7429 */ /* 0x000fc60000000000 */
[----:B------:R-:W-:-:S03]  /*1070*/  ISETP.NE.AND P1, PT, R2, R5, PT ;  /* 0x000000050200720c */ /* 0x000fc60003f25270 */
[----:B------:R-:W1:Y:S01]  /*1080*/  I2F.F64.U32 R18, R18 ;  /* 0x0000001200127312 */ /* 0x000e620000201800 */
[----:B0-----:R-:W-:-:S06]  /*1090*/  DSETP.GT.AND P0, PT, R16, R8, PT ;  /* 0x000000081000722a */ /* 0x001fcc0003f04000 */
[----:B------:R-:W-:Y:S02]  /*10a0*/  FSEL R26, R8, R16, P0 ;  /* 0x00000010081a7208 */ /* 0x000fe40000000000 */
[----:B-1----:R-:W-:Y:S02]  /*10b0*/  FSEL R21, R18, R21, P0 ;  /* 0x0000001512157208 */ /* 0x002fe40000000000 */
[----:B------:R-:W-:Y:S02]  /*10c0*/  FSEL R23, R19, R22, P0 ;  /* 0x0000001613177208 */ /* 0x000fe40000000000 */
[----:B------:R-:W-:Y:S02]  /*10d0*/  FSEL R27, R9, R17, P0 ;  /* 0x00000011091b7208 */ /* 0x000fe40000000000 */
[----:B------:R-:W-:Y:S01]  /*10e0*/  MOV R22, R21 ;  /* 0x0000001500167202 */ /* 0x000fe20000000f00 */
[----:B------:R-:W-:Y:S06]  /*10f0*/  @P1 BRA `(.L_x_26) ;  /* 0xfffffff000541947 */ /* 0x000fec000383ffff */
.L_x_1:
[----:B------:R-:W-:-:S09]  /*1100*/  UISETP.NE.AND UP0, UPT, UR5, URZ, UPT ;  /* 0x000000ff0500728c */ /* 0x000fd2000bf05270 */
[----:B------:R-:W-:Y:S05]  /*1110*/  BRA.U !UP0, `(.L_x_27) ;  /* 0x0000000d08907547 */ /* 0x000fea000b800000 */
[----:B------:R-:W0:Y:S01]  /*1120*/  LDC R0, c[0x0][0x384] ;  /* 0x0000e100ff007b82 */ /* 0x000e220000000800 */
[----:B------:R-:W-:Y:S01]  /*1130*/  UISETP.GE.U32.AND UP0, UPT, UR5, 0x4, UPT ;  /* 0x000000040500788c */ /* 0x000fe2000bf06070 */
[----:B0-----:R-:W-:-:S08]  /*1140*/  LOP3.LUT R16, R0, 0x3, RZ, 0xc0, !PT ;  /* 0x0000000300107812 */ /* 0x001fd000078ec0ff */
[----:B------:R-:W-:Y:S05]  /*1150*/  BRA.U !UP0, `(.L_x_28) ;  /* 0x0000000508e47547 */ /* 0x000fea000b800000 */
[----:B------:R-:W0:Y:S01]  /*1160*/  LDC.64 R12, c[0x0][0x398] ;  /* 0x0000e600ff0c7b82 */ /* 0x000e220000000a00 */
[----:B------:R-:W-:-:S04]  /*1170*/  IMAD.IADD R3, R5, 0x1, R0 ;  /* 0x0000000105037824 */ /* 0x000fc800078e0200 */
[----:B0-----:R-:W-:-:S04]  /*1180*/  IMAD.WIDE.U32 R2, R3, 0x4, R12 ;  /* 0x0000000403027825 */ /* 0x001fc800078e000c */
[----:B------:R-:W-:Y:S02]  /*1190*/  IMAD.WIDE.U32 R12, R5, 0x4, R12 ;  /* 0x00000004050c7825 */ /* 0x000fe400078e000c */
[----:B------:R-:W2:Y:S04]  /*11a0*/  LDG.E R3, desc[UR6][R2.64] ;  /* 0x0000000602037981 */ /* 0x000ea8000c1e1900 */
[----:B------:R-:W3:Y:S01]  /*11b0*/  LDG.E R9, desc[UR6][R12.64] ;  /* 0x000000060c097981 */ /* 0x000ee2000c1e1900 */
[----:B------:R-:W-:Y:S01]  /*11c0*/  BSSY.RECONVERGENT B0, `(.L_x_29) ;  /* 0x0000012000007945 */ /* 0x000fe20003800200 */
[----:B--2--5:R-:W-:Y:S01]  /*11d0*/  FADD R0, R4, -R3 ;  /* 0x8000000304007221 */ /* 0x024fe20000000000 */
[----:B---3--:R-:W-:-:S03]  /*11e0*/  FADD R9, R6, -R9 ;  /* 0x8000000906097221 */ /* 0x008fc60000000000 */
[----:B------:R-:W-:-:S04]  /*11f0*/  FMUL R0, R0, R0 ;  /* 0x0000000000007220 */ /* 0x000fc80000400000 */
        /* <DEDUP_REMOVED lines=10> */
.L_x_30:
[----:B------:R-:W-:Y:S01]  /*12a0*/  FMUL.FTZ R8, R9, R10 ;  /* 0x0000000a09087220 */ /* 0x000fe20000410000 */
[----:B------:R-:W-:-:S03]  /*12b0*/  FMUL.FTZ R0, R10, 0.5 ;  /* 0x3f0000000a007820 */ /* 0x000fc60000410000 */
[----:B------:R-:W-:-:S04]  /*12c0*/  FFMA R3, -R8, R8, R9 ;  /* 0x0000000808037223 */ /* 0x000fc80000000109 */
[----:B------:R-:W-:-:S07]  /*12d0*/  FFMA R8, R3, R0, R8 ;  /* 0x0000000003087223 */ /* 0x000fce0000000008 */
.L_x_31:
[----:B------:R-:W-:Y:S05]  /*12e0*/  BSYNC.RECONVERGENT B0 ;  /* 0x0000000000007941 */ /* 0x000fea0003800200 */
.L_x_29:
[----:B------:R-:W0:Y:S01]  /*12f0*/  LDC R3, c[0x0][0x384] ;  /* 0x0000e100ff037b82 */ /* 0x000e220000000800 */
[----:B------:R-:W2:Y:S01]  /*1300*/  LDG.E R11, desc[UR6][R12.64+0x4] ;  /* 0x000004060c0b7981 */ /* 0x000ea2000c1e1900 */
[----:B0-----:R-:W-:-:S05]  /*1310*/  IMAD.WIDE.U32 R2, R3, 0x4, R12 ;  /* 0x0000000403027825 */ /* 0x001fca00078e000c */
[----:B------:R-:W3:Y:S01]  /*1320*/  LDG.E R15, desc[UR6][R2.64+0x4] ;  /* 0x00000406020f7981 */ /* 0x000ee2000c1e1900 */
[----:B------:R-:W0:Y:S01]  /*1330*/  F2F.F64.F32 R8, R8 ;  /* 0x0000000800087310 */ /* 0x000e220000201800 */
[----:B------:R-:W-:Y:S01]  /*1340*/  BSSY.RECONVERGENT B0, `(.L_x_32) ;  /* 0x0000019000007945 */ /* 0x000fe20003800200 */
[----:B------:R-:W-:Y:S01]  /*1350*/  IADD3 R19, PT, PT, R5, 0x1, RZ ;  /* 0x0000000105137810 */ /* 0x000fe20007ffe0ff */
[----:B0-----:R-:W-:-:S06]  /*1360*/  DSETP.GT.AND P0, PT, R26, R8, PT ;  /* 0x000000081a00722a */ /* 0x001fcc0003f04000 */
[----:B------:R-:W-:Y:S01]  /*1370*/  FSEL R14, R8, R26, P0 ;  /* 0x0000001a080e7208 */ /* 0x000fe20000000000 */
[----:B--2---:R-:W-:Y:S02]  /*1380*/  FADD R0, R6, -R11 ;  /* 0x8000000b06007221 */ /* 0x004fe40000000000 */
[----:B------:R-:W0:Y:S01]  /*1390*/  I2F.F64.U32 R10, R5 ;  /* 0x00000005000a7312 */ /* 0x000e220000201800 */
[----:B---3--:R-:W-:-:S04]  /*13a0*/  FADD R15, R4, -R15 ;  /* 0x8000000f040f7221 */ /* 0x008fc80000000000 */
[----:B------:R-:W-:-:S04]  /*13b0*/  FMUL R15, R15, R15 ;  /* 0x0000000f0f0f7220 */ /* 0x000fc80000400000 */
[----:B------:R-:W-:-:S04]  /*13c0*/  FFMA R21, R0, R0, R15 ;  /* 0x0000000000157223 */ /* 0x000fc8000000000f */
[----:B------:R-:W-:Y:S01]  /*13d0*/  VIADD R0, R21, 0xf3000000 ;  /* 0xf300000015007836 */ /* 0x000fe20000000000 */
[----:B------:R1:W2:Y:S04]  /*13e0*/  MUFU.RSQ R18, R21 ;  /* 0x0000001500127308 */ /* 0x0002a80000001400 */
[----:B------:R-:W-:Y:S02]  /*13f0*/  ISETP.GT.U32.AND P1, PT, R0, 0x727fffff, PT ;  /* 0x727fffff0000780c */ /* 0x000fe40003f24070 */
[----:B0-----:R-:W-:Y:S02]  /*1400*/  FSEL R17, R10, R22, P0 ;  /* 0x000000160a117208 */ /* 0x001fe40000000000 */
[----:B------:R-:W-:Y:S02]  /*1410*/  FSEL R22, R11, R23, P0 ;  /* 0x000000170b167208 */ /* 0x000fe40000000000 */
[----:B------:R-:W-:-:S07]  /*1420*/  FSEL R15, R9, R27, P0 ;  /* 0x0000001b090f7208 */ /* 0x000fce0000000000 */
[----:B-12---:R-:W-:Y:S05]  /*1430*/  @!P1 BRA `(.L_x_33) ;  /* 0x0000000000149947 */ /* 0x006fea0003800000 */
[----:B------:R-:W-:Y:S02]  /*1440*/  MOV R0, R21 ;  /* 0x0000001500007202 */ /* 0x000fe40000000f00 */
[----:B------:R-:W-:-:S07]  /*1450*/  MOV R8, 0x1470 ;  /* 0x0000147000087802 */ /* 0x000fce0000000f00 */
[----:B------:R-:W-:Y:S05]  /*1460*/  CALL.REL.NOINC `($__internal_0_$__cuda_sm20_sqrt_rn_f32_slowpath) ;  /* 0x0000000800d07944 */ /* 0x000fea0003c00000 */
[----:B------:R-:W-:Y:S01]  /*1470*/  MOV R8, R11 ;  /* 0x0000000b00087202 */ /* 0x000fe20000000f00 */
[----:B------:R-:W-:Y:S06]  /*1480*/  BRA `(.L_x_34) ;  /* 0x0000000000107947 */ /* 0x000fec0003800000 */
.L_x_33:
[----:B------:R-:W-:Y:S01]  /*1490*/  FMUL.FTZ R8, R21, R18 ;  /* 0x0000001215087220 */ /* 0x000fe20000410000 */
[----:B------:R-:W-:-:S03]  /*14a0*/  FMUL.FTZ R0, R18, 0.5 ;  /* 0x3f00000012007820 */ /* 0x000fc60000410000 */
[----:B------:R-:W-:-:S04]  /*14b0*/  FFMA R9, -R8, R8, R21 ;  /* 0x0000000808097223 */ /* 0x000fc80000000115 */
[----:B------:R-:W-:-:S07]  /*14c0*/  FFMA R8, R9, R0, R8 ;  /* 0x0000000009087223 */ /* 0x000fce0000000008 */
.L_x_34:
[----:B------:R-:W-:Y:S05]  /*14d0*/  BSYNC.RECONVERGENT B0 ;  /* 0x0000000000007941 */ /* 0x000fea0003800200 */
.L_x_32:
[----:B------:R-:W2:Y:S04]  /*14e0*/  LDG.E R21, desc[UR6][R2.64+0x8] ;  /* 0x0000080602157981 */ /* 0x000ea8000c1e1900 */
[----:B------:R-:W3:Y:S01]  /*14f0*/  LDG.E R11, desc[UR6][R12.64+0x8] ;  /* 0x000008060c0b7981 */ /* 0x000ee2000c1e1900 */
[----:B------:R-:W0:Y:S01]  /*1500*/  F2F.F64.F32 R8, R8 ;  /* 0x0000000800087310 */ /* 0x000e220000201800 */
[----:B------:R-:W-:Y:S01]  /*1510*/  BSSY.RECONVERGENT B0, `(.L_x_35) ;  /* 0x0000019000007945 */ /* 0x000fe20003800200 */
[----:B0-----:R-:W-:-:S06]  /*1520*/  DSETP.GT.AND P0, PT, R14, R8, PT ;  /* 0x000000080e00722a */ /* 0x001fcc0003f04000 */
[----:B------:R-:W-:Y:S02]  /*1530*/  FSEL R14, R8, R14, P0 ;  /* 0x0000000e080e7208 */ /* 0x000fe40000000000 */
[----:B------:R-:W-:Y:S01]  /*1540*/  FSEL R15, R9, R15, P0 ;  /* 0x0000000f090f7208 */ /* 0x000fe20000000000 */
[----:B--2---:R-:W-:Y:S01]  /*1550*/  FADD R21, R4, -R21 ;  /* 0x8000001504157221 */ /* 0x004fe20000000000 */
[----:B---3--:R-:W-:-:S03]  /*1560*/  FADD R0, R6, -R11 ;  /* 0x8000000b06007221 */ /* 0x008fc60000000000 */
[----:B------:R-:W-:Y:S01]  /*1570*/  FMUL R21, R21, R21 ;  /* 0x0000001515157220 */ /* 0x000fe20000400000 */
[----:B------:R-:W0:Y:S03]  /*1580*/  I2F.F64.U32 R10, R19 ;  /* 0x00000013000a7312 */ /* 0x000e260000201800 */
[----:B------:R-:W-:Y:S01]  /*1590*/  FFMA R23, R0, R0, R21 ;  /* 0x0000000000177223 */ /* 0x000fe20000000015 */
[----:B------:R-:W-:-:S03]  /*15a0*/  IADD3 R21, PT, PT, R5, 0x2, RZ ;  /* 0x0000000205157810 */ /* 0x000fc60007ffe0ff */
[----:B------:R-:W-:Y:S01]  /*15b0*/  VIADD R0, R23, 0xf3000000 ;  /* 0xf300000017007836 */ /* 0x000fe20000000000 */
[----:B------:R1:W2:Y:S04]  /*15c0*/  MUFU.RSQ R20, R23 ;  /* 0x0000001700147308 */ /* 0x0002a80000001400 */
[----:B------:R-:W-:Y:S02]  /*15d0*/  ISETP.GT.U32.AND P1, PT, R0, 0x727fffff, PT ;  /* 0x727fffff0000780c */ /* 0x000fe40003f24070 */
[----:B0-----:R-:W-:Y:S02]  /*15e0*/  FSEL R18, R10, R17, P0 ;  /* 0x000000110a127208 */ /* 0x001fe40000000000 */
[----:B------:R-:W-:-:S09]  /*15f0*/  FSEL R17, R11, R22, P0 ;  /* 0x000000160b117208 */ /* 0x000fd20000000000 */
[----:B-12---:R-:W-:Y:S05]  /*1600*/  @!P1 BRA `(.L_x_36) ;  /* 0x0000000000149947 */ /* 0x006fea0003800000 */
[----:B------:R-:W-:Y:S02]  /*1610*/  MOV R0, R23 ;  /* 0x0000001700007202 */ /* 0x000fe40000000f00 */
[----:B------:R-:W-:-:S07]  /*1620*/  MOV R8, 0x1640 ;  /* 0x0000164000087802 */ /* 0x000fce0000000f00 */
[----:B------:R-:W-:Y:S05]  /*1630*/  CALL.REL.NOINC `($__internal_0_$__cuda_sm20_sqrt_rn_f32_slowpath) ;  /* 0x00000008005c7944 */ /* 0x000fea0003c00000 */
[----:B------:R-:W-:Y:S01]  /*1640*/  MOV R8, R11 ;  /* 0x0000000b00087202 */ /* 0x000fe20000000f00 */
[----:B------:R-:W-:Y:S06]  /*1650*/  BRA `(.L_x_37) ;  /* 0x0000000000107947 */ /* 0x000fec0003800000 */
.L_x_36:
[----:B------:R-:W-:Y:S01]  /*1660*/  FMUL.FTZ R8, R23, R20 ;  /* 0x0000001417087220 */ /* 0x000fe20000410000 */
[----:B------:R-:W-:-:S03]  /*1670*/  FMUL.FTZ R0, R20, 0.5 ;  /* 0x3f00000014007820 */ /* 0x000fc60000410000 */
[----:B------:R-:W-:-:S04]  /*1680*/  FFMA R9, -R8, R8, R23 ;  /* 0x0000000808097223 */ /* 0x000fc80000000117 */
[----:B------:R-:W-:-:S07]  /*1690*/  FFMA R8, R9, R0, R8 ;  /* 0x0000000009087223 */ /* 0x000fce0000000008 */
.L_x_37:
[----:B------:R-:W-:Y:S05]  /*16a0*/  BSYNC.RECONVERGENT B0 ;  /* 0x0000000000007941 */ /* 0x000fea0003800200 */
.L_x_35:
        /* <DEDUP_REMOVED lines=23> */
.L_x_39:
[----:B--2---:R-:W-:Y:S01]  /*1820*/  FMUL.FTZ R11, R20, R19 ;  /* 0x00000013140b7220 */ /* 0x004fe20000410000 */
[----:B------:R-:W-:-:S03]  /*1830*/  FMUL.FTZ R8, R19, 0.5 ;  /* 0x3f00000013087820 */ /* 0x000fc60000410000 */
[----:B------:R-:W-:-:S04]  /*1840*/  FFMA R0, -R11, R11, R20 ;  /* 0x0000000b0b007223 */ /* 0x000fc80000000114 */
[----:B------:R-:W-:-:S07]  /*1850*/  FFMA R11, R0, R8, R11 ;  /* 0x00000008000b7223 */ /* 0x000fce000000000b */
.L_x_40:
[----:B------:R-:W-:Y:S05]  /*1860*/  BSYNC.RECONVERGENT B0 ;  /* 0x0000000000007941 */ /* 0x000fea0003800200 */
.L_x_38:
[----:B------:R-:W0:Y:S01]  /*1870*/  F2F.F64.F32 R8, R11 ;  /* 0x0000000b00087310 */ /* 0x000e220000201800 */
[----:B------:R-:W-:-:S07]  /*1880*/  IADD3 R5, PT, PT, R5, 0x4, RZ ;  /* 0x0000000405057810 */ /* 0x000fce0007ffe0ff */
[----:B------:R-:W1:Y:S01]  /*1890*/  I2F.F64.U32 R12, R12 ;  /* 0x0000000c000c7312 */ /* 0x000e620000201800 */
[----:B0-----:R-:W-:-:S06]  /*18a0*/  DSETP.GT.AND P0, PT, R2, R8, PT ;  /* 0x000000080200722a */ /* 0x001fcc0003f04000 */
[----:B------:R-:W-:Y:S02]  /*18b0*/  FSEL R26, R8, R2, P0 ;  /* 0x00000002081a7208 */ /* 0x000fe40000000000 */
[----:B-1----:R-:W-:Y:S02]  /*18c0*/  FSEL R22, R12, R18, P0 ;  /* 0x000000120c167208 */ /* 0x002fe40000000000 */
[----:B------:R-:W-:Y:S02]  /*18d0*/  FSEL R23, R13, R17, P0 ;  /* 0x000000110d177208 */ /* 0x000fe40000000000 */
[----:B------:R-:W-:-:S07]  /*18e0*/  FSEL R27, R9, R3, P0 ;  /* 0x00000003091b7208 */ /* 0x000fce0000000000 */
.L_x_28:
[----:B------:R-:W-:-:S13]  /*18f0*/  ISETP.NE.AND P0, PT, R16, RZ, PT ;  /* 0x000000ff1000720c */ /* 0x000fda0003f05270 */
[----:B------:R-:W-:Y:S05]  /*1900*/  @!P0 BRA `(.L_x_27) ;  /* 0x0000000400948947 */ /* 0x000fea0003800000 */
[----:B------:R-:W-:-:S13]  /*1910*/  ISETP.NE.AND P0, PT, R16, 0x1, PT ;  /* 0x000000011000780c */ /* 0x000fda0003f05270 */
[----:B------:R-:W-:Y:S05]  /*1920*/  @!P0 BRA `(.L_x_41) ;  /* 0x0000000400088947 */ /* 0x000fea0003800000 */
[----:B------:R-:W0:Y:S08]  /*1930*/  LDC R0, c[0x0][0x384] ;  /* 0x0000e100ff007b82 */ /* 0x000e300000000800 */
[----:B------:R-:W1:Y:S01]  /*1940*/  LDC.64 R2, c[0x0][0x398] ;  /* 0x0000e600ff027b82 */ /* 0x000e620000000a00 */
[----:B0-----:R-:W-:-:S05]  /*1950*/  IADD3 R9, PT, PT, R5, R0, RZ ;  /* 0x0000000005097210 */ /* 0x001fca0007ffe0ff */
[----:B-1----:R-:W-:-:S04]  /*1960*/  IMAD.WIDE.U32 R8, R9, 0x4, R2 ;  /* 0x0000000409087825 */ /* 0x002fc800078e0002 */
        /* <DEDUP_REMOVED lines=12> */
[----:B------:R-:W-:Y:S01]  /*1a30*/  IMAD.MOV.U32 R0, RZ, RZ, R11 ;  /* 0x000000ffff007224 */ /* 0x000fe200078e000b */
[----:B------:R-:W-:-:S07]  /*1a40*/  MOV R8, 0x1a60 ;  /* 0x00001a6000087802 */ /* 0x000fce0000000f00 */
[----:B------:R-:W-:Y:S05]  /*1a50*/  CALL.REL.NOINC `($__internal_0_$__cuda_sm20_sqrt_rn_f32_slowpath) ;  /* 0x0000000400547944 */ /* 0x000fea0003c00000 */
[----:B------:R-:W-:Y:S01]  /*1a60*/  MOV R8, R11 ;  /* 0x0000000b00087202 */ /* 0x000fe20000000f00 */
[----:B------:R-:W-:Y:S06]  /*1a70*/  BRA `(.L_x_44) ;  /* 0x0000000000107947 */ /* 0x000fec0003800000 */
.L_x_43:
[----:B------:R-:W-:Y:S01]  /*1a80*/  FMUL.FTZ R8, R11, R10 ;  /* 0x0000000a0b087220 */ /* 0x000fe20000410000 */
[----:B------:R-:W-:-:S03]  /*1a90*/  FMUL.FTZ R0, R10, 0.5 ;  /* 0x3f0000000a007820 */ /* 0x000fc60000410000 */
[----:B------:R-:W-:-:S04]  /*1aa0*/  FFMA R9, -R8, R8, R11 ;  /* 0x0000000808097223 */ /* 0x000fc8000000010b */
[----:B------:R-:W-:-:S07]  /*1ab0*/  FFMA R8, R9, R0, R8 ;  /* 0x0000000009087223 */ /* 0x000fce0000000008 */
.L_x_44:
[----:B------:R-:W-:Y:S05]  /*1ac0*/  BSYNC.RECONVERGENT B0 ;  /* 0x0000000000007941 */ /* 0x000fea0003800200 */
.L_x_42:
[----:B------:R-:W0:Y:S02]  /*1ad0*/  LDC R11, c[0x0][0x384] ;  /* 0x0000e100ff0b7b82 */ /* 0x000e240000000800 */
[----:B0-----:R-:W-:Y:S02]  /*1ae0*/  IMAD.WIDE.U32 R10, R11, 0x4, R2 ;  /* 0x000000040b0a7825 */ /* 0x001fe400078e0002 */
[----:B------:R0:W2:Y:S04]  /*1af0*/  LDG.E R3, desc[UR6][R2.64+0x4] ;  /* 0x0000040602037981 */ /* 0x0000a8000c1e1900 */
[----:B------:R-:W3:Y:S01]  /*1b00*/  LDG.E R11, desc[UR6][R10.64+0x4] ;  /* 0x000004060a0b7981 */ /* 0x000ee2000c1e1900 */
[----:B------:R-:W1:Y:S01]  /*1b10*/  F2F.F64.F32 R8, R8 ;  /* 0x0000000800087310 */ /* 0x000e620000201800 */
[----:B------:R-:W-:Y:S01]  /*1b20*/  BSSY.RECONVERGENT B0, `(.L_x_45) ;  /* 0x0000019000007945 */ /* 0x000fe20003800200 */
[----:B-1----:R-:W-:-:S06]  /*1b30*/  DSETP.GT.AND P0, PT, R26, R8, PT ;  /* 0x000000081a00722a */ /* 0x002fcc0003f04000 */
[----:B0-----:R-:W-:Y:S01]  /*1b40*/  FSEL R2, R8, R26, P0 ;  /* 0x0000001a08027208 */ /* 0x001fe20000000000 */
[----:B--2---:R-:W-:Y:S01]  /*1b50*/  FADD R0, R6, -R3 ;  /* 0x8000000306007221 */ /* 0x004fe20000000000 */
[----:B---3--:R-:W-:-:S04]  /*1b60*/  FADD R12, R4, -R11 ;  /* 0x8000000b040c7221 */ /* 0x008fc80000000000 */
[----:B------:R-:W-:-:S04]  /*1b70*/  FMUL R15, R12, R12 ;  /* 0x0000000c0c0f7220 */ /* 0x000fc80000400000 */
[----:B------:R-:W-:Y:S01]  /*1b80*/  FFMA R15, R0, R0, R15 ;  /* 0x00000000000f7223 */ /* 0x000fe2000000000f */
[----:B------:R-:W0:Y:S04]  /*1b90*/  I2F.F64.U32 R12, R5 ;  /* 0x00000005000c7312 */ /* 0x000e280000201800 */
[----:B------:R-:W-:-:S04]  /*1ba0*/  IADD3 R0, PT, PT, R15, -0xd000000, RZ ;  /* 0xf30000000f007810 */ /* 0x000fc80007ffe0ff */
[----:B------:R-:W-:Y:S01]  /*1bb0*/  ISETP.GT.U32.AND P1, PT, R0, 0x727fffff, PT ;  /* 0x727fffff0000780c */ /* 0x000fe20003f24070 */
[----:B------:R1:W2:Y:S01]  /*1bc0*/  MUFU.RSQ R14, R15 ;  /* 0x0000000f000e7308 */ /* 0x0002a20000001400 */
[----:B------:R-:W-:Y:S02]  /*1bd0*/  FSEL R3, R9, R27, P0 ;  /* 0x0000001b09037208 */ /* 0x000fe40000000000 */
[----:B0-----:R-:W-:Y:S02]  /*1be0*/  FSEL R12, R12, R22, P0 ;  /* 0x000000160c0c7208 */ /* 0x001fe40000000000 */
[----:B------:R-:W-:Y:S02]  /*1bf0*/  FSEL R22, R13, R23, P0 ;  /* 0x000000170d167208 */ /* 0x000fe40000000000 */
[----:B------:R-:W-:-:S05]  /*1c00*/  IADD3 R13, PT, PT, R5, 0x1, RZ ;  /* 0x00000001050d7810 */ /* 0x000fca0007ffe0ff */
[----:B-1----:R-:W-:Y:S05]  /*1c10*/  @!P1 BRA `(.L_x_46) ;  /* 0x0000000000149947 */ /* 0x002fea0003800000 */
[----:B------:R-:W-:Y:S02]  /*1c20*/  MOV R0, R15 ;  /* 0x0000000f00007202 */ /* 0x000fe40000000f00 */
[----:B------:R-:W-:-:S07]  /*1c30*/  MOV R8, 0x1c50 ;  /* 0x00001c5000087802 */ /* 0x000fce0000000f00 */
[----:B--2---:R-:W-:Y:S05]  /*1c40*/  CALL.REL.NOINC `($__internal_0_$__cuda_sm20_sqrt_rn_f32_slowpath) ;  /* 0x0000000000d87944 */ /* 0x004fea0003c00000 */
[----:B------:R-:W-:Y:S01]  /*1c50*/  IMAD.MOV.U32 R8, RZ, RZ, R11 ;  /* 0x000000ffff087224 */ /* 0x000fe200078e000b */
[----:B------:R-:W-:Y:S06]  /*1c60*/  BRA `(.L_x_47) ;  /* 0x0000000000107947 */ /* 0x000fec0003800000 */
.L_x_46:
[----:B--2---:R-:W-:Y:S01]  /*1c70*/  FMUL.FTZ R8, R15, R14 ;  /* 0x0000000e0f087220 */ /* 0x004fe20000410000 */
[----:B------:R-:W-:-:S03]  /*1c80*/  FMUL.FTZ R0, R14, 0.5 ;  /* 0x3f0000000e007820 */ /* 0x000fc60000410000 */
[----:B------:R-:W-:-:S04]  /*1c90*/  FFMA R9, -R8, R8, R15 ;  /* 0x0000000808097223 */ /* 0x000fc8000000010f */
[----:B------:R-:W-:-:S07]  /*1ca0*/  FFMA R8, R9, R0, R8 ;  /* 0x0000000009087223 */ /* 0x000fce0000000008 */
.L_x_47:
[----:B------:R-:W-:Y:S05]  /*1cb0*/  BSYNC.RECONVERGENT B0 ;  /* 0x0000000000007941 */ /* 0x000fea0003800200 */
.L_x_45:
[----:B------:R-:W0:Y:S01]  /*1cc0*/  F2F.F64.F32 R8, R8 ;  /* 0x0000000800087310 */ /* 0x000e220000201800 */
[----:B------:R-:W-:-:S07]  /*1cd0*/  IADD3 R5, PT, PT, R5, 0x2, RZ ;  /* 0x0000000205057810 */ /* 0x000fce0007ffe0ff */
[----:B------:R-:W1:Y:S01]  /*1ce0*/  I2F.F64.U32 R10, R13 ;  /* 0x0000000d000a7312 */ /* 0x000e620000201800 */
[----:B0-----:R-:W-:-:S06]  /*1cf0*/  DSETP.GT.AND P0, PT, R2, R8, PT ;  /* 0x000000080200722a */ /* 0x001fcc0003f04000 */
[----:B------:R-:W-:Y:S02]  /*1d00*/  FSEL R26, R8, R2, P0 ;  /* 0x00000002081a7208 */ /* 0x000fe40000000000 */
[----:B-1----:R-:W-:Y:S02]  /*1d10*/  FSEL R12, R10, R12, P0 ;  /* 0x0000000c0a0c7208 */ /* 0x002fe40000000000 */
[----:B------:R-:W-:Y:S02]  /*1d20*/  FSEL R23, R11, R22, P0 ;  /* 0x000000160b177208 */ /* 0x000fe40000000000 */
[----:B------:R-:W-:Y:S02]  /*1d30*/  FSEL R27, R9, R3, P0 ;  /* 0x00000003091b7208 */ /* 0x000fe40000000000 */
[----:B------:R-:W-:-:S07]  /*1d40*/  MOV R22, R12 ;  /* 0x0000000c00167202 */ /* 0x000fce0000000f00 */
.L_x_41:
[----:B------:R-:W0:Y:S02]  /*1d50*/  LDC R0, c[0x0][0x384] ;  /* 0x0000e100ff007b82 */ /* 0x000e240000000800 */
[----:B0-----:R-:W-:-:S04]  /*1d60*/  LOP3.LUT R2, R0, 0x1, RZ, 0xc0, !PT ;  /* 0x0000000100027812 */ /* 0x001fc800078ec0ff */
[----:B------:R-:W-:-:S13]  /*1d70*/  ISETP.NE.U32.AND P0, PT, R2, 0x1, PT ;  /* 0x000000010200780c */ /* 0x000fda0003f05070 */
[----:B------:R-:W-:Y:S05]  /*1d80*/  @P0 BRA `(.L_x_27) ;  /* 0x0000000000740947 */ /* 0x000fea0003800000 */
[----:B------:R-:W0:Y:S01]  /*1d90*/  LDC.64 R2, c[0x0][0x398] ;  /* 0x0000e600ff027b82 */ /* 0x000e220000000a00 */
[----:B------:R-:W-:-:S05]  /*1da0*/  IADD3 R9, PT, PT, R5, R0, RZ ;  /* 0x0000000005097210 */ /* 0x000fca0007ffe0ff */
        /* <DEDUP_REMOVED lines=16> */
[----:B------:R-:W-:Y:S05]  /*1eb0*/  BRA `(.L_x_50) ;  /* 0x0000000000107947 */ /* 0x000fea0003800000 */
.L_x_49:
[----:B------:R-:W-:Y:S01]  /*1ec0*/  FMUL.FTZ R11, R6, R13 ;  /* 0x0000000d060b7220 */ /* 0x000fe20000410000 */
[----:B------:R-:W-:-:S03]  /*1ed0*/  FMUL.FTZ R2, R13, 0.5 ;  /* 0x3f0000000d027820 */ /* 0x000fc60000410000 */
[----:B------:R-:W-:-:S04]  /*1ee0*/  FFMA R0, -R11, R11, R6 ;  /* 0x0000000b0b007223 */ /* 0x000fc80000000106 */
[----:B------:R-:W-:-:S07]  /*1ef0*/  FFMA R11, R0, R2, R11 ;  /* 0x00000002000b7223 */ /* 0x000fce000000000b */
.L_x_50:
[----:B------:R-:W-:Y:S05]  /*1f00*/  BSYNC.RECONVERGENT B0 ;  /* 0x0000000000007941 */ /* 0x000fea0003800200 */
.L_x_48:
[----:B------:R-:W0:Y:S08]  /*1f10*/  F2F.F64.F32 R2, R11 ;  /* 0x0000000b00027310 */ /* 0x000e300000201800 */
[----:B------:R-:W1:Y:S01]  /*1f20*/  I2F.F64.U32 R4, R5 ;  /* 0x0000000500047312 */ /* 0x000e620000201800 */
[----:B0-----:R-:W-:-:S06]  /*1f30*/  DSETP.GT.AND P0, PT, R26, R2, PT ;  /* 0x000000021a00722a */ /* 0x001fcc0003f04000 */
[----:B-1----:R-:W-:Y:S02]  /*1f40*/  FSEL R22, R4, R22, P0 ;  /* 0x0000001604167208 */ /* 0x002fe40000000000 */
[----:B------:R-:W-:-:S07]  /*1f50*/  FSEL R23, R5, R23, P0 ;  /* 0x0000001705177208 */ /* 0x000fce0000000000 */
.L_x_27:
[----:B------:R0:W1:Y:S02]  /*1f60*/  F2F.F32.F64 R23, R22 ;  /* 0x0000001600177310 */ /* 0x0000640000301000 */
.L_x_0:
[----:B------:R-:W2:Y:S02]  /*1f70*/  LDC.64 R2, c[0x0][0x3a0] ;  /* 0x0000e800ff027b82 */ /* 0x000ea40000000a00 */
[----:B--2---:R-:W-:-:S05]  /*1f80*/  IMAD.WIDE R2, R7, 0x4, R2 ;  /* 0x0000000407027825 */ /* 0x004fca00078e0202 */
[----:B-1----:R-:W-:Y:S01]  /*1f90*/  STG.E desc[UR6][R2.64], R23 ;  /* 0x0000001702007986 */ /* 0x002fe2000c101906 */
[----:B------:R-:W-:Y:S05]  /*1fa0*/  EXIT ;  /* 0x000000000000794d */ /* 0x000fea0003800000 */
        .weak           $__internal_0_$__cuda_sm20_sqrt_rn_f32_slowpath
        .type           $__internal_0_$__cuda_sm20_sqrt_rn_f32_slowpath,@function
        .size           $__internal_0_$__cuda_sm20_sqrt_rn_f32_slowpath,(.L_x_53 - $__internal_0_$__cuda_sm20_sqrt_rn_f32_slowpath)
$__internal_0_$__cuda_sm20_sqrt_rn_f32_slowpath:
[----:B------:R-:W-:-:S13]  /*1fb0*/  LOP3.LUT P0, RZ, R0, 0x7fffffff, RZ, 0xc0, !PT ;  /* 0x7fffffff00ff7812 */ /* 0x000fda000780c0ff */
[----:B------:R-:W-:Y:S01]  /*1fc0*/  @!P0 MOV R11, R0 ;  /* 0x00000000000b8202 */ /* 0x000fe20000000f00 */
[----:B------:R-:W-:Y:S06]  /*1fd0*/  @!P0 BRA `(.L_x_51) ;  /* 0x0000000000408947 */ /* 0x000fec0003800000 */
[----:B------:R-:W-:-:S13]  /*1fe0*/  FSETP.GEU.FTZ.AND P0, PT, R0, RZ, PT ;  /* 0x000000ff0000720b */ /* 0x000fda0003f1e000 */
[----:B------:R-:W-:Y:S01]  /*1ff0*/  @!P0 MOV R11, 0x7fffffff ;  /* 0x7fffffff000b8802 */ /* 0x000fe20000000f00 */
[----:B------:R-:W-:Y:S06]  /*2000*/  @!P0 BRA `(.L_x_51) ;  /* 0x0000000000348947 */ /* 0x000fec0003800000 */
[----:B------:R-:W-:-:S13]  /*2010*/  FSETP.GTU.FTZ.AND P0, PT, |R0|, +INF , PT ;  /* 0x7f8000000000780b */ /* 0x000fda0003f1c200 */
[----:B------:R-:W-:Y:S01]  /*2020*/  @P0 FADD.FTZ R11, R0, 1 ;  /* 0x3f800000000b0421 */ /* 0x000fe20000010000 */
[----:B------:R-:W-:Y:S06]  /*2030*/  @P0 BRA `(.L_x_51) ;  /* 0x0000000000280947 */ /* 0x000fec0003800000 */
[----:B------:R-:W-:-:S13]  /*2040*/  FSETP.NEU.FTZ.AND P0, PT, |R0|, +INF , PT ;  /* 0x7f8000000000780b */ /* 0x000fda0003f1d200 */
[----:B------:R-:W-:-:S04]  /*2050*/  @P0 FFMA R20, R0, 1.84467440737095516160e+19, RZ ;  /* 0x5f80000000140823 */ /* 0x000fc800000000ff */
[----:B------:R-:W0:Y:S02]  /*2060*/  @P0 MUFU.RSQ R25, R20 ;  /* 0x0000001400190308 */ /* 0x000e240000001400 */
[----:B0-----:R-:W-:Y:S01]  /*2070*/  @P0 FMUL.FTZ R9, R20, R25 ;  /* 0x0000001914090220 */ /* 0x001fe20000410000 */
[----:B------:R-:W-:-:S03]  /*2080*/  @P0 FMUL.FTZ R10, R25, 0.5 ;  /* 0x3f000000190a0820 */ /* 0x000fc60000410000 */
[----:B------:R-:W-:-:S04]  /*2090*/  @P0 FADD.FTZ R11, -R9, -RZ ;  /* 0x800000ff090b0221 */ /* 0x000fc80000010100 */
[----:B------:R-:W-:Y:S01]  /*20a0*/  @P0 FFMA R24, R9, R11, R20 ;  /* 0x0000000b09180223 */ /* 0x000fe20000000014 */
[----:B------:R-:W-:-:S03]  /*20b0*/  @!P0 MOV R11, R0 ;  /* 0x00000000000b8202 */ /* 0x000fc60000000f00 */
[----:B------:R-:W-:-:S04]  /*20c0*/  @P0 FFMA R10, R24, R10, R9 ;  /* 0x0000000a180a0223 */ /* 0x000fc80000000009 */
[----:B------:R-:W-:-:S07]  /*20d0*/  @P0 FMUL.FTZ R11, R10, 2.3283064365386962891e-10 ;  /* 0x2f8000000a0b0820 */ /* 0x000fce0000410000 */
.L_x_51:
[----:B------:R-:W-:-:S04]  /*20e0*/  HFMA2 R9, -RZ, RZ, 0, 0 ;  /* 0x00000000ff097431 */ /* 0x000fc800000001ff */
[----:B------:R-:W-:Y:S05]  /*20f0*/  RET.REL.NODEC R8 `(_Z13kmeanspredictiiPfS_S_S_) ;  /* 0xffffffdc08c07950 */ /* 0x000fea0003c3ffff */
.L_x_52:
[----:B------:R-:W-:-:S00]  /*2100*/  BRA `(.L_x_52) ;  /* 0xfffffffc00fc7947 */ /* 0x000fc0000383ffff */
[----:B------:R-:W-:-:S00]  /*2110*/  NOP ;  /* 0x0000000000007918 */ /* 0x000fc00000000000 */
        /* <DEDUP_REMOVED lines=14> */
.L_x_53:


//--------------------- .nv.shared.reserved.0     --------------------------
	.section	.nv.shared.reserved.0,"aw",@nobits
	.weak		__nv_reservedSMEM_offset_0_alias
	.size		__nv_reservedSMEM_offset_0_alias, 0, 64
	.other		__nv_reservedSMEM_offset_0_alias,@"STO_CUDA_RESERVED_SHARED STV_DEFAULT"
__nv_reservedSMEM_offset_0_alias:
	.zero		0
	.zero		64


//--------------------- .nv.constant0._Z13kmeanspredictiiPfS_S_S_ --------------------------
	.section	.nv.constant0._Z13kmeanspredictiiPfS_S_S_,"a",@progbits
	.sectionflags	@""
	.align	4
.nv.constant0._Z13kmeanspredictiiPfS_S_S_:
	.zero		936


//--------------------- SYMBOLS --------------------------

	.type		.nv.reservedSmem.offset0,@object
	.size		.nv.reservedSmem.offset0,0x4
